	.target	sm_100a

	.elftype	@"ET_EXEC"


//--------------------- .note.nv.tkinfo           --------------------------
	.section	.note.nv.tkinfo,"",@"SHT_NOTE"
	.sectionflags	@"SHF_NOTE_NV_TKINFO"
	.tkinfo
        /*0018*/ 	.word	0x00000002
        /*0030*/ 	.string	""
        /*0030*/ 	.string	"ptxas"
        /*0030*/ 	.string	"Cuda compilation tools, release 13.0, V13.0.88"
        /*0030*/ 	.string	"Build cuda_13.0.r13.0/compiler.36424714_0"
        /*0030*/ 	.string	"-arch sm_100a -m 64 "



//--------------------- .note.nv.cuinfo           --------------------------
	.section	.note.nv.cuinfo,"",@"SHT_NOTE"
	.sectionflags	@"SHF_NOTE_NV_CUINFO"
        /*0018*/ 	.short	0x0002
        /*001a*/ 	.short	0x0064
        /*001c*/ 	.short	0x0082
	.zero		2


//--------------------- .nv.info                  --------------------------
	.section	.nv.info,"",@"SHT_CUDA_INFO"
	.align	4


	//----- nvinfo : EIATTR_REGCOUNT
	.align		4
        /*0000*/ 	.byte	0x04, 0x2f
        /*0002*/ 	.short	(.L_16 - .L_15)
	.align		4
.L_15:
        /*0004*/ 	.word	index@(_ZN7cutlass13device_kernelINS_4gemm6kernel13GemmUniversalIN4cute5tupleIJiiiiEEENS1_10collective13CollectiveMmaINS1_35MainloopSm100TmaUmmaWarpSpecializedILi62ELi2ELi4ENS5_IJNS4_1CILi2EEENSA_ILi1EEESC_EEEEENS5_IJNSA_ILi64EEENSA_ILi48EEENSA_ILi32EEEEEENS_12float_e4m3_tENS5_IJlSC_lEEESJ_SK_NS4_8TiledMMAINS4_8MMA_AtomIJNS4_10MMA_TraitsINS4_19SM100_MMA_F8F6F4_SSEJSJ_SJ_fSF_SG_NS4_17integral_constantINS4_4UMMA5MajorELSR_0EEESS_NSP_INSQ_7ScaleInELST_0EEESU_EEEEEENS4_6LayoutINS5_IJSC_SC_SC_EEENS5_IJNSA_ILi0EEESZ_SZ_EEEEENS5_IJNS4_10UnderscoreES12_S12_EEEEENS4_13SM90_TMA_LOADENS4_14ComposedLayoutINS4_7SwizzleILi1ELi4ELi3EEENS4_18smem_ptr_flag_bitsILi8EEENSX_INS5_IJNSA_ILi8EEESH_EEENS5_IJSH_SC_EEEEEEEvNS4_8identityENS4_23SM90_TMA_LOAD_MULTICASTES1F_vS1G_EENS_8epilogue10collective18CollectiveEpilogueINS1J_23Sm100TmaWarpSpecializedILi1ELi1ELi24ELb0ELb0EEEJSI_NS5_IJNSX_ISF_SC_EENSX_ISG_SC_EEEEESJ_SK_SJ_SK_NS1J_6fusion15FusionCallbacksIS1N_NS1R_17LinearCombinationISJ_fSJ_fLNS_15FloatRoundStyleE2EEESI_S1Q_JEEENS4_5SM1004TMEM4LOAD25SM100_TMEM_LOAD_16dp32b8xES15_NS16_INS17_ILi0ELi4ELi3EEES1A_NSX_INS5_IJS1B_NSA_ILi16EEEEEENS5_IJS22_SC_EEEEEEENS4_39AutoVectorizingCopyWithAssumedAlignmentILi128EEENS4_14SM90_TMA_STOREES26_S28_S28_EEEvvEEEEvNT_6ParamsE)
        /*0008*/ 	.word	0x0000003f


	//----- nvinfo : EIATTR_FRAME_SIZE
	.align		4
.L_16:
        /*000c*/ 	.byte	0x04, 0x11
        /*000e*/ 	.short	(.L_18 - .L_17)
	.align		4
.L_17:
        /*0010*/ 	.word	index@($__internal_2_$__cuda_sm10x_tcgen05_guardrail_trap_unallocated_columns_being_dealloced)
        /*0014*/ 	.word	0x00000000


	//----- nvinfo : EIATTR_FRAME_SIZE
	.align		4
.L_18:
        /*0018*/ 	.byte	0x04, 0x11
        /*001a*/ 	.short	(.L_20 - .L_19)
	.align		4
.L_19:
        /*001c*/ 	.word	index@($__internal_1_$__cuda_sm10x_tcgen05_guardrail_trap_phase_invalid_during_alloc)
        /*0020*/ 	.word	0x00000000


	//----- nvinfo : EIATTR_FRAME_SIZE
	.align		4
.L_20:
        /*0024*/ 	.byte	0x04, 0x11
        /*0026*/ 	.short	(.L_22 - .L_21)
	.align		4
.L_21:
        /*0028*/ 	.word	index@($__internal_0_$__cuda_sm10x_tcgen05_guardrail_trap_col_being_dealloced_not_returned_by_alloc)
        /*002c*/ 	.word	0x00000000


	//----- nvinfo : EIATTR_FRAME_SIZE
	.align		4
.L_22:
        /*0030*/ 	.byte	0x04, 0x11
        /*0032*/ 	.short	(.L_24 - .L_23)
	.align		4
.L_23:
        /*0034*/ 	.word	index@(_ZN7cutlass13device_kernelINS_4gemm6kernel13GemmUniversalIN4cute5tupleIJiiiiEEENS1_10collective13CollectiveMmaINS1_35MainloopSm100TmaUmmaWarpSpecializedILi62ELi2ELi4ENS5_IJNS4_1CILi2EEENSA_ILi1EEESC_EEEEENS5_IJNSA_ILi64EEENSA_ILi48EEENSA_ILi32EEEEEENS_12float_e4m3_tENS5_IJlSC_lEEESJ_SK_NS4_8TiledMMAINS4_8MMA_AtomIJNS4_10MMA_TraitsINS4_19SM100_MMA_F8F6F4_SSEJSJ_SJ_fSF_SG_NS4_17integral_constantINS4_4UMMA5MajorELSR_0EEESS_NSP_INSQ_7ScaleInELST_0EEESU_EEEEEENS4_6LayoutINS5_IJSC_SC_SC_EEENS5_IJNSA_ILi0EEESZ_SZ_EEEEENS5_IJNS4_10UnderscoreES12_S12_EEEEENS4_13SM90_TMA_LOADENS4_14ComposedLayoutINS4_7SwizzleILi1ELi4ELi3EEENS4_18smem_ptr_flag_bitsILi8EEENSX_INS5_IJNSA_ILi8EEESH_EEENS5_IJSH_SC_EEEEEEEvNS4_8identityENS4_23SM90_TMA_LOAD_MULTICASTES1F_vS1G_EENS_8epilogue10collective18CollectiveEpilogueINS1J_23Sm100TmaWarpSpecializedILi1ELi1ELi24ELb0ELb0EEEJSI_NS5_IJNSX_ISF_SC_EENSX_ISG_SC_EEEEESJ_SK_SJ_SK_NS1J_6fusion15FusionCallbacksIS1N_NS1R_17LinearCombinationISJ_fSJ_fLNS_15FloatRoundStyleE2EEESI_S1Q_JEEENS4_5SM1004TMEM4LOAD25SM100_TMEM_LOAD_16dp32b8xES15_NS16_INS17_ILi0ELi4ELi3EEES1A_NSX_INS5_IJS1B_NSA_ILi16EEEEEENS5_IJS22_SC_EEEEEEENS4_39AutoVectorizingCopyWithAssumedAlignmentILi128EEENS4_14SM90_TMA_STOREES26_S28_S28_EEEvvEEEEvNT_6ParamsE)
        /*0038*/ 	.word	0x00000000


	//----- nvinfo : EIATTR_MIN_STACK_SIZE
	.align		4
.L_24:
        /*003c*/ 	.byte	0x04, 0x12
        /*003e*/ 	.short	(.L_26 - .L_25)
	.align		4
.L_25:
        /*0040*/ 	.word	index@(_ZN7cutlass13device_kernelINS_4gemm6kernel13GemmUniversalIN4cute5tupleIJiiiiEEENS1_10collective13CollectiveMmaINS1_35MainloopSm100TmaUmmaWarpSpecializedILi62ELi2ELi4ENS5_IJNS4_1CILi2EEENSA_ILi1EEESC_EEEEENS5_IJNSA_ILi64EEENSA_ILi48EEENSA_ILi32EEEEEENS_12float_e4m3_tENS5_IJlSC_lEEESJ_SK_NS4_8TiledMMAINS4_8MMA_AtomIJNS4_10MMA_TraitsINS4_19SM100_MMA_F8F6F4_SSEJSJ_SJ_fSF_SG_NS4_17integral_constantINS4_4UMMA5MajorELSR_0EEESS_NSP_INSQ_7ScaleInELST_0EEESU_EEEEEENS4_6LayoutINS5_IJSC_SC_SC_EEENS5_IJNSA_ILi0EEESZ_SZ_EEEEENS5_IJNS4_10UnderscoreES12_S12_EEEEENS4_13SM90_TMA_LOADENS4_14ComposedLayoutINS4_7SwizzleILi1ELi4ELi3EEENS4_18smem_ptr_flag_bitsILi8EEENSX_INS5_IJNSA_ILi8EEESH_EEENS5_IJSH_SC_EEEEEEEvNS4_8identityENS4_23SM90_TMA_LOAD_MULTICASTES1F_vS1G_EENS_8epilogue10collective18CollectiveEpilogueINS1J_23Sm100TmaWarpSpecializedILi1ELi1ELi24ELb0ELb0EEEJSI_NS5_IJNSX_ISF_SC_EENSX_ISG_SC_EEEEESJ_SK_SJ_SK_NS1J_6fusion15FusionCallbacksIS1N_NS1R_17LinearCombinationISJ_fSJ_fLNS_15FloatRoundStyleE2EEESI_S1Q_JEEENS4_5SM1004TMEM4LOAD25SM100_TMEM_LOAD_16dp32b8xES15_NS16_INS17_ILi0ELi4ELi3EEES1A_NSX_INS5_IJS1B_NSA_ILi16EEEEEENS5_IJS22_SC_EEEEEEENS4_39AutoVectorizingCopyWithAssumedAlignmentILi128EEENS4_14SM90_TMA_STOREES26_S28_S28_EEEvvEEEEvNT_6ParamsE)
        /*0044*/ 	.word	0x00000000
.L_26:


//--------------------- .nv.compat                --------------------------
	.section	.nv.compat,"",@"SHT_CUDA_COMPAT_INFO"
	.align	4
        /*0000*/ 	.byte	0x02, 0x09, 0x01, 0x00, 0x02, 0x02, 0x02, 0x00, 0x02, 0x05, 0x05, 0x00, 0x03, 0x07, 0x01, 0x01
        /*0010*/ 	.byte	0x02, 0x03, 0x01, 0x00, 0x02, 0x06, 0x01, 0x00, 0x04, 0x0b, 0x08, 0x00, 0x09, 0x00, 0x00, 0x00
        /*0020*/ 	.byte	0x00, 0x00, 0x00, 0x00


//--------------------- .nv.info._ZN7cutlass13device_kernelINS_4gemm6kernel13GemmUniversalIN4cute5tupleIJiiiiEEENS1_10collective13CollectiveMmaINS1_35MainloopSm100TmaUmmaWarpSpecializedILi62ELi2ELi4ENS5_IJNS4_1CILi2EEENSA_ILi1EEESC_EEEEENS5_IJNSA_ILi64EEENSA_ILi48EEENSA_ILi32EEEEEENS_12float_e4m3_tENS5_IJlSC_lEEESJ_SK_NS4_8TiledMMAINS4_8MMA_AtomIJNS4_10MMA_TraitsINS4_19SM100_MMA_F8F6F4_SSEJSJ_SJ_fSF_SG_NS4_17integral_constantINS4_4UMMA5MajorELSR_0EEESS_NSP_INSQ_7ScaleInELST_0EEESU_EEEEEENS4_6LayoutINS5_IJSC_SC_SC_EEENS5_IJNSA_ILi0EEESZ_SZ_EEEEENS5_IJNS4_10UnderscoreES12_S12_EEEEENS4_13SM90_TMA_LOADENS4_14ComposedLayoutINS4_7SwizzleILi1ELi4ELi3EEENS4_18smem_ptr_flag_bitsILi8EEENSX_INS5_IJNSA_ILi8EEESH_EEENS5_IJSH_SC_EEEEEEEvNS4_8identityENS4_23SM90_TMA_LOAD_MULTICASTES1F_vS1G_EENS_8epilogue10collective18CollectiveEpilogueINS1J_23Sm100TmaWarpSpecializedILi1ELi1ELi24ELb0ELb0EEEJSI_NS5_IJNSX_ISF_SC_EENSX_ISG_SC_EEEEESJ_SK_SJ_SK_NS1J_6fusion15FusionCallbacksIS1N_NS1R_17LinearCombinationISJ_fSJ_fLNS_15FloatRoundStyleE2EEESI_S1Q_JEEENS4_5SM1004TMEM4LOAD25SM100_TMEM_LOAD_16dp32b8xES15_NS16_INS17_ILi0ELi4ELi3EEES1A_NSX_INS5_IJS1B_NSA_ILi16EEEEEENS5_IJS22_SC_EEEEEEENS4_39AutoVectorizingCopyWithAssumedAlignmentILi128EEENS4_14SM90_TMA_STOREES26_S28_S28_EEEvvEEEEvNT_6ParamsE --------------------------
	.section	.nv.info._ZN7cutlass13device_kernelINS_4gemm6kernel13GemmUniversalIN4cute5tupleIJiiiiEEENS1_10collective13CollectiveMmaINS1_35MainloopSm100TmaUmmaWarpSpecializedILi62ELi2ELi4ENS5_IJNS4_1CILi2EEENSA_ILi1EEESC_EEEEENS5_IJNSA_ILi64EEENSA_ILi48EEENSA_ILi32EEEEEENS_12float_e4m3_tENS5_IJlSC_lEEESJ_SK_NS4_8TiledMMAINS4_8MMA_AtomIJNS4_10MMA_TraitsINS4_19SM100_MMA_F8F6F4_SSEJSJ_SJ_fSF_SG_NS4_17integral_constantINS4_4UMMA5MajorELSR_0EEESS_NSP_INSQ_7ScaleInELST_0EEESU_EEEEEENS4_6LayoutINS5_IJSC_SC_SC_EEENS5_IJNSA_ILi0EEESZ_SZ_EEEEENS5_IJNS4_10UnderscoreES12_S12_EEEEENS4_13SM90_TMA_LOADENS4_14ComposedLayoutINS4_7SwizzleILi1ELi4ELi3EEENS4_18smem_ptr_flag_bitsILi8EEENSX_INS5_IJNSA_ILi8EEESH_EEENS5_IJSH_SC_EEEEEEEvNS4_8identityENS4_23SM90_TMA_LOAD_MULTICASTES1F_vS1G_EENS_8epilogue10collective18CollectiveEpilogueINS1J_23Sm100TmaWarpSpecializedILi1ELi1ELi24ELb0ELb0EEEJSI_NS5_IJNSX_ISF_SC_EENSX_ISG_SC_EEEEESJ_SK_SJ_SK_NS1J_6fusion15FusionCallbacksIS1N_NS1R_17LinearCombinationISJ_fSJ_fLNS_15FloatRoundStyleE2EEESI_S1Q_JEEENS4_5SM1004TMEM4LOAD25SM100_TMEM_LOAD_16dp32b8xES15_NS16_INS17_ILi0ELi4ELi3EEES1A_NSX_INS5_IJS1B_NSA_ILi16EEEEEENS5_IJS22_SC_EEEEEEENS4_39AutoVectorizingCopyWithAssumedAlignmentILi128EEENS4_14SM90_TMA_STOREES26_S28_S28_EEEvvEEEEvNT_6ParamsE,"",@"SHT_CUDA_INFO"
	.sectionflags	@""
	.align	4


	//----- nvinfo : EIATTR_CUDA_API_VERSION
	.align		4
        /*0000*/ 	.byte	0x04, 0x37
        /*0002*/ 	.short	(.L_28 - .L_27)
.L_27:
        /*0004*/ 	.word	0x00000082


	//----- nvinfo : EIATTR_KPARAM_INFO
	.align		4
.L_28:
        /*0008*/ 	.byte	0x04, 0x17
        /*000a*/ 	.short	(.L_30 - .L_29)
.L_29:
        /*000c*/ 	.word	0x00000000
        /*0010*/ 	.short	0x0000
        /*0012*/ 	.short	0x0000
        /*0014*/ 	.byte	0x00, 0xf0, 0x01, 0x20


	//----- nvinfo : EIATTR_AT_ENTRY_FRAGMENTS
	.align		4
.L_30:
        /*0018*/ 	.byte	0x04, 0x4f
        /*001a*/ 	.short	(.L_32 - .L_31)


	//   ....[0]....
.L_31:
        /*001c*/ 	.word	0x00000006


	//----- nvinfo : EIATTR_RESERVED_SMEM_USED
	.align		4
.L_32:
        /*0020*/ 	.byte	0x01, 0x41
	.zero		2


	//----- nvinfo : EIATTR_SPARSE_MMA_MASK
	.align		4
        /*0024*/ 	.byte	0x03, 0x50
        /*0026*/ 	.short	0x0000


	//----- nvinfo : EIATTR_TCGEN05_1CTA_USED
	.align		4
        /*0028*/ 	.byte	0x01, 0x51
	.zero		2


	//----- nvinfo : EIATTR_MAXREG_COUNT
	.align		4
        /*002c*/ 	.byte	0x03, 0x1b
        /*002e*/ 	.short	0x00ff


	//----- nvinfo : EIATTR_NUM_BARRIERS
	.align		4
        /*0030*/ 	.byte	0x02, 0x4c
        /*0032*/ 	.byte	0x07
	.zero		1


	//----- nvinfo : EIATTR_EXTERNS
	.align		4
        /*0034*/ 	.byte	0x04, 0x0f
        /*0036*/ 	.short	(.L_34 - .L_33)


	//   ....[0]....
	.align		4
.L_33:
        /*0038*/ 	.word	index@(__assertfail)


	//----- nvinfo : EIATTR_MERCURY_ISA_VERSION
	.align		4
.L_34:
        /*003c*/ 	.byte	0x03, 0x5f
        /*003e*/ 	.short	0x0101


	//----- nvinfo : EIATTR_INT_WARP_WIDE_INSTR_OFFSETS
	.align		4
        /*0040*/ 	.byte	0x04, 0x31
        /*0042*/ 	.short	(.L_36 - .L_35)


	//   ....[0]....
.L_35:
        /*0044*/ 	.word	0x000041d0


	//   ....[1]....
        /*0048*/ 	.word	0x00004200


	//   ....[2]....
        /*004c*/ 	.word	0x00004220


	//   ....[3]....
        /*0050*/ 	.word	0x00004e40


	//   ....[4]....
        /*0054*/ 	.word	0x00004f70


	//   ....[5]....
        /*0058*/ 	.word	0x00005000


	//   ....[6]....
        /*005c*/ 	.word	0x00005020


	//----- nvinfo : EIATTR_COOP_GROUP_MASK_REGIDS
	.align		4
.L_36:
        /*0060*/ 	.byte	0x04, 0x29
        /*0062*/ 	.short	(.L_38 - .L_37)


	//   ....[0]....
.L_37:
        /*0064*/ 	.word	0xffffffff


	//   ....[1]....
        /*0068*/ 	.word	0xffffffff


	//   ....[2]....
        /*006c*/ 	.word	0xffffffff


	//   ....[3]....
        /*0070*/ 	.word	0xffffffff


	//   ....[4]....
        /*0074*/ 	.word	0xffffffff


	//   ....[5]....
        /*0078*/ 	.word	0xffffffff


	//   ....[6]....
        /*007c*/ 	.word	0xffffffff


	//   ....[7]....
        /*0080*/ 	.word	0xffffffff


	//   ....[8]....
        /*0084*/ 	.word	0xffffffff


	//   ....[9]....
        /*0088*/ 	.word	0xffffffff


	//   ....[10]....
        /*008c*/ 	.word	0xffffffff


	//   ....[11]....
        /*0090*/ 	.word	0xffffffff


	//   ....[12]....
        /*0094*/ 	.word	0xffffffff


	//   ....[13]....
        /*0098*/ 	.word	0xffffffff


	//----- nvinfo : EIATTR_COOP_GROUP_INSTR_OFFSETS
	.align		4
.L_38:
        /*009c*/ 	.byte	0x04, 0x28
        /*009e*/ 	.short	(.L_40 - .L_39)


	//   ....[0]....
.L_39:
        /*00a0*/ 	.word	0x00000080


	//   ....[1]....
        /*00a4*/ 	.word	0x000004d0


	//   ....[2]....
        /*00a8*/ 	.word	0x00000dd0


	//   ....[3]....
        /*00ac*/ 	.word	0x00000f10


	//   ....[4]....
        /*00b0*/ 	.word	0x00001010


	//   ....[5]....
        /*00b4*/ 	.word	0x00001180


	//   ....[6]....
        /*00b8*/ 	.word	0x00001320


	//   ....[7]....
        /*00bc*/ 	.word	0x000014e0


	//   ....[8]....
        /*00c0*/ 	.word	0x000026f0


	//   ....[9]....
        /*00c4*/ 	.word	0x00003520


	//   ....[10]....
        /*00c8*/ 	.word	0x00003730


	//   ....[11]....
        /*00cc*/ 	.word	0x00003760


	//   ....[12]....
        /*00d0*/ 	.word	0x000040b0


	//   ....[13]....
        /*00d4*/ 	.word	0x000042e0


	//----- nvinfo : EIATTR_VRC_CTA_INIT_COUNT
	.align		4
.L_40:
        /*00d8*/ 	.byte	0x02, 0x4a
        /*00da*/ 	.byte	0x80
	.zero		1


	//----- nvinfo : EIATTR_SYSCALL_OFFSETS
	.align		4
        /*00dc*/ 	.byte	0x04, 0x46
        /*00de*/ 	.short	(.L_42 - .L_41)


	//   ....[0]....
.L_41:
        /*00e0*/ 	.word	0x00006120


	//   ....[1]....
        /*00e4*/ 	.word	0x000062a0


	//   ....[2]....
        /*00e8*/ 	.word	0x00006420


	//----- nvinfo : EIATTR_MBARRIER_INSTR_OFFSETS
	.align		4
.L_42:
        /*00ec*/ 	.byte	0x04, 0x39
        /*00ee*/ 	.short	(.L_44 - .L_43)


	//   ....[0]....
.L_43:
        /*00f0*/ 	.word	0x000005f0
        /*00f4*/ 	.word	0x000000ff
        /*00f8*/ 	.word	0x00000000
        /*00fc*/ 	.short	0x0100
        /*00fe*/ 	.byte	0x04
	.zero		1


	//   ....[1]....
        /*0100*/ 	.word	0x00000600
        /*0104*/ 	.word	0x000000ff
        /*0108*/ 	.word	0x000001f0
        /*010c*/ 	.short	0x0100
        /*010e*/ 	.byte	0x04
	.zero		1


	//   ....[2]....
        /*0110*/ 	.word	0x00000610
        /*0114*/ 	.word	0x000000ff
        /*0118*/ 	.word	0x00000008
        /*011c*/ 	.short	0x0100
        /*011e*/ 	.byte	0x04
	.zero		1


	//   ....[3]....
        /*0120*/ 	.word	0x00000620
        /*0124*/ 	.word	0x000000ff
        /*0128*/ 	.word	0x000001f8
        /*012c*/ 	.short	0x0100
        /*012e*/ 	.byte	0x04
	.zero		1


	//   ....[4]....
        /*0130*/ 	.word	0x00000630
        /*0134*/ 	.word	0x000000ff
        /*0138*/ 	.word	0x00000010
        /*013c*/ 	.short	0x0100
        /*013e*/ 	.byte	0x04
	.zero		1


	//   ....[5]....
        /*0140*/ 	.word	0x00000640
        /*0144*/ 	.word	0x000000ff
        /*0148*/ 	.word	0x00000200
        /*014c*/ 	.short	0x0100
        /*014e*/ 	.byte	0x04
	.zero		1


	//   ....[6]....
        /*0150*/ 	.word	0x00000650
        /*0154*/ 	.word	0x000000ff
        /*0158*/ 	.word	0x00000018
        /*015c*/ 	.short	0x0100
        /*015e*/ 	.byte	0x04
	.zero		1


	//   ....[7]....
        /*0160*/ 	.word	0x00000660
        /*0164*/ 	.word	0x000000ff
        /*0168*/ 	.word	0x00000208
        /*016c*/ 	.short	0x0100
        /*016e*/ 	.byte	0x04
	.zero		1


	//   ....[8]....
        /*0170*/ 	.word	0x00000670
        /*0174*/ 	.word	0x000000ff
        /*0178*/ 	.word	0x00000020
        /*017c*/ 	.short	0x0100
        /*017e*/ 	.byte	0x04
	.zero		1


	//   ....[9]....
        /*0180*/ 	.word	0x00000680
        /*0184*/ 	.word	0x000000ff
        /*0188*/ 	.word	0x00000210
        /*018c*/ 	.short	0x0100
        /*018e*/ 	.byte	0x04
	.zero		1


	//   ....[10]....
        /*0190*/ 	.word	0x00000690
        /*0194*/ 	.word	0x000000ff
        /*0198*/ 	.word	0x00000028
        /*019c*/ 	.short	0x0100
        /*019e*/ 	.byte	0x04
	.zero		1


	//   ....[11]....
        /*01a0*/ 	.word	0x000006a0
        /*01a4*/ 	.word	0x000000ff
        /*01a8*/ 	.word	0x00000218
        /*01ac*/ 	.short	0x0100
        /*01ae*/ 	.byte	0x04
	.zero		1


	//   ....[12]....
        /*01b0*/ 	.word	0x000006b0
        /*01b4*/ 	.word	0x000000ff
        /*01b8*/ 	.word	0x00000030
        /*01bc*/ 	.short	0x0100
        /*01be*/ 	.byte	0x04
	.zero		1


	//   ....[13]....
        /*01c0*/ 	.word	0x000006c0
        /*01c4*/ 	.word	0x000000ff
        /*01c8*/ 	.word	0x00000220
        /*01cc*/ 	.short	0x0100
        /*01ce*/ 	.byte	0x04
	.zero		1


	//   ....[14]....
        /*01d0*/ 	.word	0x000006d0
        /*01d4*/ 	.word	0x000000ff
        /*01d8*/ 	.word	0x00000038
        /*01dc*/ 	.short	0x0100
        /*01de*/ 	.byte	0x04
	.zero		1


	//   ....[15]....
        /*01e0*/ 	.word	0x000006e0
        /*01e4*/ 	.word	0x000000ff
        /*01e8*/ 	.word	0x00000228
        /*01ec*/ 	.short	0x0100
        /*01ee*/ 	.byte	0x04
	.zero		1


	//   ....[16]....
        /*01f0*/ 	.word	0x000006f0
        /*01f4*/ 	.word	0x000000ff
        /*01f8*/ 	.word	0x00000040
        /*01fc*/ 	.short	0x0100
        /*01fe*/ 	.byte	0x04
	.zero		1


	//   ....[17]....
        /*0200*/ 	.word	0x00000700
        /*0204*/ 	.word	0x000000ff
        /*0208*/ 	.word	0x00000230
        /*020c*/ 	.short	0x0100
        /*020e*/ 	.byte	0x04
	.zero		1


	//   ....[18]....
        /*0210*/ 	.word	0x00000710
        /*0214*/ 	.word	0x000000ff
        /*0218*/ 	.word	0x00000048
        /*021c*/ 	.short	0x0100
        /*021e*/ 	.byte	0x04
	.zero		1


	//   ....[19]....
        /*0220*/ 	.word	0x00000720
        /*0224*/ 	.word	0x000000ff
        /*0228*/ 	.word	0x00000238
        /*022c*/ 	.short	0x0100
        /*022e*/ 	.byte	0x04
	.zero		1


	//   ....[20]....
        /*0230*/ 	.word	0x00000730
        /*0234*/ 	.word	0x000000ff
        /*0238*/ 	.word	0x00000050
        /*023c*/ 	.short	0x0100
        /*023e*/ 	.byte	0x04
	.zero		1


	//   ....[21]....
        /*0240*/ 	.word	0x00000740
        /*0244*/ 	.word	0x000000ff
        /*0248*/ 	.word	0x00000240
        /*024c*/ 	.short	0x0100
        /*024e*/ 	.byte	0x04
	.zero		1


	//   ....[22]....
        /*0250*/ 	.word	0x00000750
        /*0254*/ 	.word	0x000000ff
        /*0258*/ 	.word	0x00000058
        /*025c*/ 	.short	0x0100
        /*025e*/ 	.byte	0x04
	.zero		1


	//   ....[23]....
        /*0260*/ 	.word	0x00000760
        /*0264*/ 	.word	0x000000ff
        /*0268*/ 	.word	0x00000248
        /*026c*/ 	.short	0x0100
        /*026e*/ 	.byte	0x04
	.zero		1


	//   ....[24]....
        /*0270*/ 	.word	0x00000770
        /*0274*/ 	.word	0x000000ff
        /*0278*/ 	.word	0x00000060
        /*027c*/ 	.short	0x0100
        /*027e*/ 	.byte	0x04
	.zero		1


	//   ....[25]....
        /*0280*/ 	.word	0x00000780
        /*0284*/ 	.word	0x000000ff
        /*0288*/ 	.word	0x00000250
        /*028c*/ 	.short	0x0100
        /*028e*/ 	.byte	0x04
	.zero		1


	//   ....[26]....
        /*0290*/ 	.word	0x00000790
        /*0294*/ 	.word	0x000000ff
        /*0298*/ 	.word	0x00000068
        /*029c*/ 	.short	0x0100
        /*029e*/ 	.byte	0x04
	.zero		1


	//   ....[27]....
        /*02a0*/ 	.word	0x000007a0
        /*02a4*/ 	.word	0x000000ff
        /*02a8*/ 	.word	0x00000258
        /*02ac*/ 	.short	0x0100
        /*02ae*/ 	.byte	0x04
	.zero		1


	//   ....[28]....
        /*02b0*/ 	.word	0x000007b0
        /*02b4*/ 	.word	0x000000ff
        /*02b8*/ 	.word	0x00000070
        /*02bc*/ 	.short	0x0100
        /*02be*/ 	.byte	0x04
	.zero		1


	//   ....[29]....
        /*02c0*/ 	.word	0x000007c0
        /*02c4*/ 	.word	0x000000ff
        /*02c8*/ 	.word	0x00000260
        /*02cc*/ 	.short	0x0100
        /*02ce*/ 	.byte	0x04
	.zero		1


	//   ....[30]....
        /*02d0*/ 	.word	0x000007d0
        /*02d4*/ 	.word	0x000000ff
        /*02d8*/ 	.word	0x00000078
        /*02dc*/ 	.short	0x0100
        /*02de*/ 	.byte	0x04
	.zero		1


	//   ....[31]....
        /*02e0*/ 	.word	0x000007e0
        /*02e4*/ 	.word	0x000000ff
        /*02e8*/ 	.word	0x00000268
        /*02ec*/ 	.short	0x0100
        /*02ee*/ 	.byte	0x04
	.zero		1


	//   ....[32]....
        /*02f0*/ 	.word	0x000007f0
        /*02f4*/ 	.word	0x000000ff
        /*02f8*/ 	.word	0x00000080
        /*02fc*/ 	.short	0x0100
        /*02fe*/ 	.byte	0x04
	.zero		1


	//   ....[33]....
        /*0300*/ 	.word	0x00000800
        /*0304*/ 	.word	0x000000ff
        /*0308*/ 	.word	0x00000270
        /*030c*/ 	.short	0x0100
        /*030e*/ 	.byte	0x04
	.zero		1


	//   ....[34]....
        /*0310*/ 	.word	0x00000810
        /*0314*/ 	.word	0x000000ff
        /*0318*/ 	.word	0x00000088
        /*031c*/ 	.short	0x0100
        /*031e*/ 	.byte	0x04
	.zero		1


	//   ....[35]....
        /*0320*/ 	.word	0x00000820
        /*0324*/ 	.word	0x000000ff
        /*0328*/ 	.word	0x00000278
        /*032c*/ 	.short	0x0100
        /*032e*/ 	.byte	0x04
	.zero		1


	//   ....[36]....
        /*0330*/ 	.word	0x00000830
        /*0334*/ 	.word	0x000000ff
        /*0338*/ 	.word	0x00000090
        /*033c*/ 	.short	0x0100
        /*033e*/ 	.byte	0x04
	.zero		1


	//   ....[37]....
        /*0340*/ 	.word	0x00000840
        /*0344*/ 	.word	0x000000ff
        /*0348*/ 	.word	0x00000280
        /*034c*/ 	.short	0x0100
        /*034e*/ 	.byte	0x04
	.zero		1


	//   ....[38]....
        /*0350*/ 	.word	0x00000850
        /*0354*/ 	.word	0x000000ff
        /*0358*/ 	.word	0x00000098
        /*035c*/ 	.short	0x0100
        /*035e*/ 	.byte	0x04
	.zero		1


	//   ....[39]....
        /*0360*/ 	.word	0x00000860
        /*0364*/ 	.word	0x000000ff
        /*0368*/ 	.word	0x00000288
        /*036c*/ 	.short	0x0100
        /*036e*/ 	.byte	0x04
	.zero		1


	//   ....[40]....
        /*0370*/ 	.word	0x00000870
        /*0374*/ 	.word	0x000000ff
        /*0378*/ 	.word	0x000000a0
        /*037c*/ 	.short	0x0100
        /*037e*/ 	.byte	0x04
	.zero		1


	//   ....[41]....
        /*0380*/ 	.word	0x00000880
        /*0384*/ 	.word	0x000000ff
        /*0388*/ 	.word	0x00000290
        /*038c*/ 	.short	0x0100
        /*038e*/ 	.byte	0x04
	.zero		1


	//   ....[42]....
        /*0390*/ 	.word	0x00000890
        /*0394*/ 	.word	0x000000ff
        /*0398*/ 	.word	0x000000a8
        /*039c*/ 	.short	0x0100
        /*039e*/ 	.byte	0x04
	.zero		1


	//   ....[43]....
        /*03a0*/ 	.word	0x000008a0
        /*03a4*/ 	.word	0x000000ff
        /*03a8*/ 	.word	0x00000298
        /*03ac*/ 	.short	0x0100
        /*03ae*/ 	.byte	0x04
	.zero		1


	//   ....[44]....
        /*03b0*/ 	.word	0x000008b0
        /*03b4*/ 	.word	0x000000ff
        /*03b8*/ 	.word	0x000000b0
        /*03bc*/ 	.short	0x0100
        /*03be*/ 	.byte	0x04
	.zero		1


	//   ....[45]....
        /*03c0*/ 	.word	0x000008c0
        /*03c4*/ 	.word	0x000000ff
        /*03c8*/ 	.word	0x000002a0
        /*03cc*/ 	.short	0x0100
        /*03ce*/ 	.byte	0x04
	.zero		1


	//   ....[46]....
        /*03d0*/ 	.word	0x000008d0
        /*03d4*/ 	.word	0x000000ff
        /*03d8*/ 	.word	0x000000b8
        /*03dc*/ 	.short	0x0100
        /*03de*/ 	.byte	0x04
	.zero		1


	//   ....[47]....
        /*03e0*/ 	.word	0x000008e0
        /*03e4*/ 	.word	0x000000ff
        /*03e8*/ 	.word	0x000002a8
        /*03ec*/ 	.short	0x0100
        /*03ee*/ 	.byte	0x04
	.zero		1


	//   ....[48]....
        /*03f0*/ 	.word	0x000008f0
        /*03f4*/ 	.word	0x000000ff
        /*03f8*/ 	.word	0x000000c0
        /*03fc*/ 	.short	0x0100
        /*03fe*/ 	.byte	0x04
	.zero		1


	//   ....[49]....
        /*0400*/ 	.word	0x00000900
        /*0404*/ 	.word	0x000000ff
        /*0408*/ 	.word	0x000002b0
        /*040c*/ 	.short	0x0100
        /*040e*/ 	.byte	0x04
	.zero		1


	//   ....[50]....
        /*0410*/ 	.word	0x00000910
        /*0414*/ 	.word	0x000000ff
        /*0418*/ 	.word	0x000000c8
        /*041c*/ 	.short	0x0100
        /*041e*/ 	.byte	0x04
	.zero		1


	//   ....[51]....
        /*0420*/ 	.word	0x00000920
        /*0424*/ 	.word	0x000000ff
        /*0428*/ 	.word	0x000002b8
        /*042c*/ 	.short	0x0100
        /*042e*/ 	.byte	0x04
	.zero		1


	//   ....[52]....
        /*0430*/ 	.word	0x00000930
        /*0434*/ 	.word	0x000000ff
        /*0438*/ 	.word	0x000000d0
        /*043c*/ 	.short	0x0100
        /*043e*/ 	.byte	0x04
	.zero		1


	//   ....[53]....
        /*0440*/ 	.word	0x00000940
        /*0444*/ 	.word	0x000000ff
        /*0448*/ 	.word	0x000002c0
        /*044c*/ 	.short	0x0100
        /*044e*/ 	.byte	0x04
	.zero		1


	//   ....[54]....
        /*0450*/ 	.word	0x00000950
        /*0454*/ 	.word	0x000000ff
        /*0458*/ 	.word	0x000000d8
        /*045c*/ 	.short	0x0100
        /*045e*/ 	.byte	0x04
	.zero		1


	//   ....[55]....
        /*0460*/ 	.word	0x00000960
        /*0464*/ 	.word	0x000000ff
        /*0468*/ 	.word	0x000002c8
        /*046c*/ 	.short	0x0100
        /*046e*/ 	.byte	0x04
	.zero		1


	//   ....[56]....
        /*0470*/ 	.word	0x00000970
        /*0474*/ 	.word	0x000000ff
        /*0478*/ 	.word	0x000000e0
        /*047c*/ 	.short	0x0100
        /*047e*/ 	.byte	0x04
	.zero		1


	//   ....[57]....
        /*0480*/ 	.word	0x00000980
        /*0484*/ 	.word	0x000000ff
        /*0488*/ 	.word	0x000002d0
        /*048c*/ 	.short	0x0100
        /*048e*/ 	.byte	0x04
	.zero		1


	//   ....[58]....
        /*0490*/ 	.word	0x00000990
        /*0494*/ 	.word	0x000000ff
        /*0498*/ 	.word	0x000000e8
        /*049c*/ 	.short	0x0100
        /*049e*/ 	.byte	0x04
	.zero		1


	//   ....[59]....
        /*04a0*/ 	.word	0x000009a0
        /*04a4*/ 	.word	0x000000ff
        /*04a8*/ 	.word	0x000002d8
        /*04ac*/ 	.short	0x0100
        /*04ae*/ 	.byte	0x04
	.zero		1


	//   ....[60]....
        /*04b0*/ 	.word	0x000009b0
        /*04b4*/ 	.word	0x000000ff
        /*04b8*/ 	.word	0x000000f0
        /*04bc*/ 	.short	0x0100
        /*04be*/ 	.byte	0x04
	.zero		1


	//   ....[61]....
        /*04c0*/ 	.word	0x000009c0
        /*04c4*/ 	.word	0x000000ff
        /*04c8*/ 	.word	0x000002e0
        /*04cc*/ 	.short	0x0100
        /*04ce*/ 	.byte	0x04
	.zero		1


	//   ....[62]....
        /*04d0*/ 	.word	0x000009d0
        /*04d4*/ 	.word	0x000000ff
        /*04d8*/ 	.word	0x000000f8
        /*04dc*/ 	.short	0x0100
        /*04de*/ 	.byte	0x04
	.zero		1


	//   ....[63]....
        /*04e0*/ 	.word	0x000009e0
        /*04e4*/ 	.word	0x000000ff
        /*04e8*/ 	.word	0x000002e8
        /*04ec*/ 	.short	0x0100
        /*04ee*/ 	.byte	0x04
	.zero		1


	//   ....[64]....
        /*04f0*/ 	.word	0x000009f0
        /*04f4*/ 	.word	0x000000ff
        /*04f8*/ 	.word	0x00000100
        /*04fc*/ 	.short	0x0100
        /*04fe*/ 	.byte	0x04
	.zero		1


	//   ....[65]....
        /*0500*/ 	.word	0x00000a00
        /*0504*/ 	.word	0x000000ff
        /*0508*/ 	.word	0x000002f0
        /*050c*/ 	.short	0x0100
        /*050e*/ 	.byte	0x04
	.zero		1


	//   ....[66]....
        /*0510*/ 	.word	0x00000a10
        /*0514*/ 	.word	0x000000ff
        /*0518*/ 	.word	0x00000108
        /*051c*/ 	.short	0x0100
        /*051e*/ 	.byte	0x04
	.zero		1


	//   ....[67]....
        /*0520*/ 	.word	0x00000a20
        /*0524*/ 	.word	0x000000ff
        /*0528*/ 	.word	0x000002f8
        /*052c*/ 	.short	0x0100
        /*052e*/ 	.byte	0x04
	.zero		1


	//   ....[68]....
        /*0530*/ 	.word	0x00000a30
        /*0534*/ 	.word	0x000000ff
        /*0538*/ 	.word	0x00000110
        /*053c*/ 	.short	0x0100
        /*053e*/ 	.byte	0x04
	.zero		1


	//   ....[69]....
        /*0540*/ 	.word	0x00000a40
        /*0544*/ 	.word	0x000000ff
        /*0548*/ 	.word	0x00000300
        /*054c*/ 	.short	0x0100
        /*054e*/ 	.byte	0x04
	.zero		1


	//   ....[70]....
        /*0550*/ 	.word	0x00000a50
        /*0554*/ 	.word	0x000000ff
        /*0558*/ 	.word	0x00000118
        /*055c*/ 	.short	0x0100
        /*055e*/ 	.byte	0x04
	.zero		1


	//   ....[71]....
        /*0560*/ 	.word	0x00000a60
        /*0564*/ 	.word	0x000000ff
        /*0568*/ 	.word	0x00000308
        /*056c*/ 	.short	0x0100
        /*056e*/ 	.byte	0x04
	.zero		1


	//   ....[72]....
        /*0570*/ 	.word	0x00000a70
        /*0574*/ 	.word	0x000000ff
        /*0578*/ 	.word	0x00000120
        /*057c*/ 	.short	0x0100
        /*057e*/ 	.byte	0x04
	.zero		1


	//   ....[73]....
        /*0580*/ 	.word	0x00000a80
        /*0584*/ 	.word	0x000000ff
        /*0588*/ 	.word	0x00000310
        /*058c*/ 	.short	0x0100
        /*058e*/ 	.byte	0x04
	.zero		1


	//   ....[74]....
        /*0590*/ 	.word	0x00000a90
        /*0594*/ 	.word	0x000000ff
        /*0598*/ 	.word	0x00000128
        /*059c*/ 	.short	0x0100
        /*059e*/ 	.byte	0x04
	.zero		1


	//   ....[75]....
        /*05a0*/ 	.word	0x00000aa0
        /*05a4*/ 	.word	0x000000ff
        /*05a8*/ 	.word	0x00000318
        /*05ac*/ 	.short	0x0100
        /*05ae*/ 	.byte	0x04
	.zero		1


	//   ....[76]....
        /*05b0*/ 	.word	0x00000ab0
        /*05b4*/ 	.word	0x000000ff
        /*05b8*/ 	.word	0x00000130
        /*05bc*/ 	.short	0x0100
        /*05be*/ 	.byte	0x04
	.zero		1


	//   ....[77]....
        /*05c0*/ 	.word	0x00000ac0
        /*05c4*/ 	.word	0x000000ff
        /*05c8*/ 	.word	0x00000320
        /*05cc*/ 	.short	0x0100
        /*05ce*/ 	.byte	0x04
	.zero		1


	//   ....[78]....
        /*05d0*/ 	.word	0x00000ad0
        /*05d4*/ 	.word	0x000000ff
        /*05d8*/ 	.word	0x00000138
        /*05dc*/ 	.short	0x0100
        /*05de*/ 	.byte	0x04
	.zero		1


	//   ....[79]....
        /*05e0*/ 	.word	0x00000ae0
        /*05e4*/ 	.word	0x000000ff
        /*05e8*/ 	.word	0x00000328
        /*05ec*/ 	.short	0x0100
        /*05ee*/ 	.byte	0x04
	.zero		1


	//   ....[80]....
        /*05f0*/ 	.word	0x00000af0
        /*05f4*/ 	.word	0x000000ff
        /*05f8*/ 	.word	0x00000140
        /*05fc*/ 	.short	0x0100
        /*05fe*/ 	.byte	0x04
	.zero		1


	//   ....[81]....
        /*0600*/ 	.word	0x00000b00
        /*0604*/ 	.word	0x000000ff
        /*0608*/ 	.word	0x00000330
        /*060c*/ 	.short	0x0100
        /*060e*/ 	.byte	0x04
	.zero		1


	//   ....[82]....
        /*0610*/ 	.word	0x00000b10
        /*0614*/ 	.word	0x000000ff
        /*0618*/ 	.word	0x00000148
        /*061c*/ 	.short	0x0100
        /*061e*/ 	.byte	0x04
	.zero		1


	//   ....[83]....
        /*0620*/ 	.word	0x00000b20
        /*0624*/ 	.word	0x000000ff
        /*0628*/ 	.word	0x00000338
        /*062c*/ 	.short	0x0100
        /*062e*/ 	.byte	0x04
	.zero		1


	//   ....[84]....
        /*0630*/ 	.word	0x00000b30
        /*0634*/ 	.word	0x000000ff
        /*0638*/ 	.word	0x00000150
        /*063c*/ 	.short	0x0100
        /*063e*/ 	.byte	0x04
	.zero		1


	//   ....[85]....
        /*0640*/ 	.word	0x00000b40
        /*0644*/ 	.word	0x000000ff
        /*0648*/ 	.word	0x00000340
        /*064c*/ 	.short	0x0100
        /*064e*/ 	.byte	0x04
	.zero		1


	//   ....[86]....
        /*0650*/ 	.word	0x00000b50
        /*0654*/ 	.word	0x000000ff
        /*0658*/ 	.word	0x00000158
        /*065c*/ 	.short	0x0100
        /*065e*/ 	.byte	0x04
	.zero		1


	//   ....[87]....
        /*0660*/ 	.word	0x00000b60
        /*0664*/ 	.word	0x000000ff
        /*0668*/ 	.word	0x00000348
        /*066c*/ 	.short	0x0100
        /*066e*/ 	.byte	0x04
	.zero		1


	//   ....[88]....
        /*0670*/ 	.word	0x00000b70
        /*0674*/ 	.word	0x000000ff
        /*0678*/ 	.word	0x00000160
        /*067c*/ 	.short	0x0100
        /*067e*/ 	.byte	0x04
	.zero		1


	//   ....[89]....
        /*0680*/ 	.word	0x00000b80
        /*0684*/ 	.word	0x000000ff
        /*0688*/ 	.word	0x00000350
        /*068c*/ 	.short	0x0100
        /*068e*/ 	.byte	0x04
	.zero		1


	//   ....[90]....
        /*0690*/ 	.word	0x00000b90
        /*0694*/ 	.word	0x000000ff
        /*0698*/ 	.word	0x00000168
        /*069c*/ 	.short	0x0100
        /*069e*/ 	.byte	0x04
	.zero		1


	//   ....[91]....
        /*06a0*/ 	.word	0x00000ba0
        /*06a4*/ 	.word	0x000000ff
        /*06a8*/ 	.word	0x00000358
        /*06ac*/ 	.short	0x0100
        /*06ae*/ 	.byte	0x04
	.zero		1


	//   ....[92]....
        /*06b0*/ 	.word	0x00000bb0
        /*06b4*/ 	.word	0x000000ff
        /*06b8*/ 	.word	0x00000170
        /*06bc*/ 	.short	0x0100
        /*06be*/ 	.byte	0x04
	.zero		1


	//   ....[93]....
        /*06c0*/ 	.word	0x00000bc0
        /*06c4*/ 	.word	0x000000ff
        /*06c8*/ 	.word	0x00000360
        /*06cc*/ 	.short	0x0100
        /*06ce*/ 	.byte	0x04
	.zero		1


	//   ....[94]....
        /*06d0*/ 	.word	0x00000bd0
        /*06d4*/ 	.word	0x000000ff
        /*06d8*/ 	.word	0x00000178
        /*06dc*/ 	.short	0x0100
        /*06de*/ 	.byte	0x04
	.zero		1


	//   ....[95]....
        /*06e0*/ 	.word	0x00000be0
        /*06e4*/ 	.word	0x000000ff
        /*06e8*/ 	.word	0x00000368
        /*06ec*/ 	.short	0x0100
        /*06ee*/ 	.byte	0x04
	.zero		1


	//   ....[96]....
        /*06f0*/ 	.word	0x00000bf0
        /*06f4*/ 	.word	0x000000ff
        /*06f8*/ 	.word	0x00000180
        /*06fc*/ 	.short	0x0100
        /*06fe*/ 	.byte	0x04
	.zero		1


	//   ....[97]....
        /*0700*/ 	.word	0x00000c00
        /*0704*/ 	.word	0x000000ff
        /*0708*/ 	.word	0x00000370
        /*070c*/ 	.short	0x0100
        /*070e*/ 	.byte	0x04
	.zero		1


	//   ....[98]....
        /*0710*/ 	.word	0x00000c10
        /*0714*/ 	.word	0x000000ff
        /*0718*/ 	.word	0x00000188
        /*071c*/ 	.short	0x0100
        /*071e*/ 	.byte	0x04
	.zero		1


	//   ....[99]....
        /*0720*/ 	.word	0x00000c20
        /*0724*/ 	.word	0x000000ff
        /*0728*/ 	.word	0x00000378
        /*072c*/ 	.short	0x0100
        /*072e*/ 	.byte	0x04
	.zero		1


	//   ....[100]....
        /*0730*/ 	.word	0x00000c30
        /*0734*/ 	.word	0x000000ff
        /*0738*/ 	.word	0x00000190
        /*073c*/ 	.short	0x0100
        /*073e*/ 	.byte	0x04
	.zero		1


	//   ....[101]....
        /*0740*/ 	.word	0x00000c40
        /*0744*/ 	.word	0x000000ff
        /*0748*/ 	.word	0x00000380
        /*074c*/ 	.short	0x0100
        /*074e*/ 	.byte	0x04
	.zero		1


	//   ....[102]....
        /*0750*/ 	.word	0x00000c50
        /*0754*/ 	.word	0x000000ff
        /*0758*/ 	.word	0x00000198
        /*075c*/ 	.short	0x0100
        /*075e*/ 	.byte	0x04
	.zero		1


	//   ....[103]....
        /*0760*/ 	.word	0x00000c60
        /*0764*/ 	.word	0x000000ff
        /*0768*/ 	.word	0x00000388
        /*076c*/ 	.short	0x0100
        /*076e*/ 	.byte	0x04
	.zero		1


	//   ....[104]....
        /*0770*/ 	.word	0x00000c70
        /*0774*/ 	.word	0x000000ff
        /*0778*/ 	.word	0x000001a0
        /*077c*/ 	.short	0x0100
        /*077e*/ 	.byte	0x04
	.zero		1


	//   ....[105]....
        /*0780*/ 	.word	0x00000c80
        /*0784*/ 	.word	0x000000ff
        /*0788*/ 	.word	0x00000390
        /*078c*/ 	.short	0x0100
        /*078e*/ 	.byte	0x04
	.zero		1


	//   ....[106]....
        /*0790*/ 	.word	0x00000c90
        /*0794*/ 	.word	0x000000ff
        /*0798*/ 	.word	0x000001a8
        /*079c*/ 	.short	0x0100
        /*079e*/ 	.byte	0x04
	.zero		1


	//   ....[107]....
        /*07a0*/ 	.word	0x00000ca0
        /*07a4*/ 	.word	0x000000ff
        /*07a8*/ 	.word	0x00000398
        /*07ac*/ 	.short	0x0100
        /*07ae*/ 	.byte	0x04
	.zero		1


	//   ....[108]....
        /*07b0*/ 	.word	0x00000cb0
        /*07b4*/ 	.word	0x000000ff
        /*07b8*/ 	.word	0x000001b0
        /*07bc*/ 	.short	0x0100
        /*07be*/ 	.byte	0x04
	.zero		1


	//   ....[109]....
        /*07c0*/ 	.word	0x00000cc0
        /*07c4*/ 	.word	0x000000ff
        /*07c8*/ 	.word	0x000003a0
        /*07cc*/ 	.short	0x0100
        /*07ce*/ 	.byte	0x04
	.zero		1


	//   ....[110]....
        /*07d0*/ 	.word	0x00000cd0
        /*07d4*/ 	.word	0x000000ff
        /*07d8*/ 	.word	0x000001b8
        /*07dc*/ 	.short	0x0100
        /*07de*/ 	.byte	0x04
	.zero		1


	//   ....[111]....
        /*07e0*/ 	.word	0x00000ce0
        /*07e4*/ 	.word	0x000000ff
        /*07e8*/ 	.word	0x000003a8
        /*07ec*/ 	.short	0x0100
        /*07ee*/ 	.byte	0x04
	.zero		1


	//   ....[112]....
        /*07f0*/ 	.word	0x00000cf0
        /*07f4*/ 	.word	0x000000ff
        /*07f8*/ 	.word	0x000001c0
        /*07fc*/ 	.short	0x0100
        /*07fe*/ 	.byte	0x04
	.zero		1


	//   ....[113]....
        /*0800*/ 	.word	0x00000d00
        /*0804*/ 	.word	0x000000ff
        /*0808*/ 	.word	0x000003b0
        /*080c*/ 	.short	0x0100
        /*080e*/ 	.byte	0x04
	.zero		1


	//   ....[114]....
        /*0810*/ 	.word	0x00000d10
        /*0814*/ 	.word	0x000000ff
        /*0818*/ 	.word	0x000001c8
        /*081c*/ 	.short	0x0100
        /*081e*/ 	.byte	0x04
	.zero		1


	//   ....[115]....
        /*0820*/ 	.word	0x00000d20
        /*0824*/ 	.word	0x000000ff
        /*0828*/ 	.word	0x000003b8
        /*082c*/ 	.short	0x0100
        /*082e*/ 	.byte	0x04
	.zero		1


	//   ....[116]....
        /*0830*/ 	.word	0x00000d30
        /*0834*/ 	.word	0x000000ff
        /*0838*/ 	.word	0x000001d0
        /*083c*/ 	.short	0x0100
        /*083e*/ 	.byte	0x04
	.zero		1


	//   ....[117]....
        /*0840*/ 	.word	0x00000d40
        /*0844*/ 	.word	0x000000ff
        /*0848*/ 	.word	0x000003c0
        /*084c*/ 	.short	0x0100
        /*084e*/ 	.byte	0x04
	.zero		1


	//   ....[118]....
        /*0850*/ 	.word	0x00000d50
        /*0854*/ 	.word	0x000000ff
        /*0858*/ 	.word	0x000001d8
        /*085c*/ 	.short	0x0100
        /*085e*/ 	.byte	0x04
	.zero		1


	//   ....[119]....
        /*0860*/ 	.word	0x00000d60
        /*0864*/ 	.word	0x000000ff
        /*0868*/ 	.word	0x000003c8
        /*086c*/ 	.short	0x0100
        /*086e*/ 	.byte	0x04
	.zero		1


	//   ....[120]....
        /*0870*/ 	.word	0x00000d70
        /*0874*/ 	.word	0x000000ff
        /*0878*/ 	.word	0x000001e0
        /*087c*/ 	.short	0x0100
        /*087e*/ 	.byte	0x04
	.zero		1


	//   ....[121]....
        /*0880*/ 	.word	0x00000d80
        /*0884*/ 	.word	0x000000ff
        /*0888*/ 	.word	0x000003d0
        /*088c*/ 	.short	0x0100
        /*088e*/ 	.byte	0x04
	.zero		1


	//   ....[122]....
        /*0890*/ 	.word	0x00000d90
        /*0894*/ 	.word	0x000000ff
        /*0898*/ 	.word	0x000001e8
        /*089c*/ 	.short	0x0100
        /*089e*/ 	.byte	0x04
	.zero		1


	//   ....[123]....
        /*08a0*/ 	.word	0x00000da0
        /*08a4*/ 	.word	0x000000ff
        /*08a8*/ 	.word	0x000003d8
        /*08ac*/ 	.short	0x0100
        /*08ae*/ 	.byte	0x04
	.zero		1


	//   ....[124]....
        /*08b0*/ 	.word	0x00000ee0
        /*08b4*/ 	.word	0x000000ff
        /*08b8*/ 	.word	0x000003e0
        /*08bc*/ 	.short	0x0100
        /*08be*/ 	.byte	0x04
	.zero		1


	//   ....[125]....
        /*08c0*/ 	.word	0x00000ef0
        /*08c4*/ 	.word	0x000000ff
        /*08c8*/ 	.word	0x000003e8
        /*08cc*/ 	.short	0x0100
        /*08ce*/ 	.byte	0x04
	.zero		1


	//   ....[126]....
        /*08d0*/ 	.word	0x00000fe0
        /*08d4*/ 	.word	0x000000ff
        /*08d8*/ 	.word	0x000003f0
        /*08dc*/ 	.short	0x0100
        /*08de*/ 	.byte	0x04
	.zero		1


	//   ....[127]....
        /*08e0*/ 	.word	0x00000ff0
        /*08e4*/ 	.word	0x000000ff
        /*08e8*/ 	.word	0x000003f8
        /*08ec*/ 	.short	0x0100
        /*08ee*/ 	.byte	0x04
	.zero		1


	//   ....[128]....
        /*08f0*/ 	.word	0x00001130
        /*08f4*/ 	.word	0x000000ff
        /*08f8*/ 	.word	0x00000400
        /*08fc*/ 	.short	0x0100
        /*08fe*/ 	.byte	0x04
	.zero		1


	//   ....[129]....
        /*0900*/ 	.word	0x00001140
        /*0904*/ 	.word	0x000000ff
        /*0908*/ 	.word	0x00000410
        /*090c*/ 	.short	0x0100
        /*090e*/ 	.byte	0x04
	.zero		1


	//   ....[130]....
        /*0910*/ 	.word	0x00001150
        /*0914*/ 	.word	0x000000ff
        /*0918*/ 	.word	0x00000408
        /*091c*/ 	.short	0x0100
        /*091e*/ 	.byte	0x04
	.zero		1


	//   ....[131]....
        /*0920*/ 	.word	0x00001160
        /*0924*/ 	.word	0x000000ff
        /*0928*/ 	.word	0x00000418
        /*092c*/ 	.short	0x0100
        /*092e*/ 	.byte	0x04
	.zero		1


	//   ....[132]....
        /*0930*/ 	.word	0x00001290
        /*0934*/ 	.word	0x000000ff
        /*0938*/ 	.word	0x00000420
        /*093c*/ 	.short	0x0100
        /*093e*/ 	.byte	0x04
	.zero		1


	//   ....[133]....
        /*0940*/ 	.word	0x000012a0
        /*0944*/ 	.word	0x000000ff
        /*0948*/ 	.word	0x00000440
        /*094c*/ 	.short	0x0100
        /*094e*/ 	.byte	0x04
	.zero		1


	//   ....[134]....
        /*0950*/ 	.word	0x000012b0
        /*0954*/ 	.word	0x000000ff
        /*0958*/ 	.word	0x00000428
        /*095c*/ 	.short	0x0100
        /*095e*/ 	.byte	0x04
	.zero		1


	//   ....[135]....
        /*0960*/ 	.word	0x000012c0
        /*0964*/ 	.word	0x000000ff
        /*0968*/ 	.word	0x00000448
        /*096c*/ 	.short	0x0100
        /*096e*/ 	.byte	0x04
	.zero		1


	//   ....[136]....
        /*0970*/ 	.word	0x000012d0
        /*0974*/ 	.word	0x000000ff
        /*0978*/ 	.word	0x00000430
        /*097c*/ 	.short	0x0100
        /*097e*/ 	.byte	0x04
	.zero		1


	//   ....[137]....
        /*0980*/ 	.word	0x000012e0
        /*0984*/ 	.word	0x000000ff
        /*0988*/ 	.word	0x00000450
        /*098c*/ 	.short	0x0100
        /*098e*/ 	.byte	0x04
	.zero		1


	//   ....[138]....
        /*0990*/ 	.word	0x000012f0
        /*0994*/ 	.word	0x000000ff
        /*0998*/ 	.word	0x00000438
        /*099c*/ 	.short	0x0100
        /*099e*/ 	.byte	0x04
	.zero		1


	//   ....[139]....
        /*09a0*/ 	.word	0x00001300
        /*09a4*/ 	.word	0x000000ff
        /*09a8*/ 	.word	0x00000458
        /*09ac*/ 	.short	0x0100
        /*09ae*/ 	.byte	0x04
	.zero		1


	//   ....[140]....
        /*09b0*/ 	.word	0x000013f0
        /*09b4*/ 	.word	0x000000ff
        /*09b8*/ 	.word	0x00000460
        /*09bc*/ 	.short	0x0100
        /*09be*/ 	.byte	0x04
	.zero		1


	//   ....[141]....
        /*09c0*/ 	.word	0x00001400
        /*09c4*/ 	.word	0x000000ff
        /*09c8*/ 	.word	0x00000470
        /*09cc*/ 	.short	0x0100
        /*09ce*/ 	.byte	0x04
	.zero		1


	//   ....[142]....
        /*09d0*/ 	.word	0x00001410
        /*09d4*/ 	.word	0x000000ff
        /*09d8*/ 	.word	0x00000468
        /*09dc*/ 	.short	0x0100
        /*09de*/ 	.byte	0x04
	.zero		1


	//   ....[143]....
        /*09e0*/ 	.word	0x00001420
        /*09e4*/ 	.word	0x000000ff
        /*09e8*/ 	.word	0x00000478
        /*09ec*/ 	.short	0x0100
        /*09ee*/ 	.byte	0x04
	.zero		1


	//   ....[144]....
        /*09f0*/ 	.word	0x00001f90
        /*09f4*/ 	.word	0x00000000
        /*09f8*/ 	.word	0x00000470
        /*09fc*/ 	.short	0x010a
        /*09fe*/ 	.byte	0xff
	.zero		1


	//   ....[145]....
        /*0a00*/ 	.word	0x00001fc0
        /*0a04*/ 	.word	0x00000000
        /*0a08*/ 	.word	0x00000460
        /*0a0c*/ 	.short	0x0101
        /*0a0e*/ 	.byte	0xff
	.zero		1


	//   ....[146]....
        /*0a10*/ 	.word	0x00002070
        /*0a14*/ 	.word	0x000000ff
        /*0a18*/ 	.word	0x000001f0
        /*0a1c*/ 	.short	0x010a
        /*0a1e*/ 	.byte	0x07
	.zero		1


	//   ....[147]....
        /*0a20*/ 	.word	0x00002100
        /*0a24*/ 	.word	0x000000ff
        /*0a28*/ 	.word	0x000001f0
        /*0a2c*/ 	.short	0x010a
        /*0a2e*/ 	.byte	0x21
	.zero		1


	//   ....[148]....
        /*0a30*/ 	.word	0x000022c0
        /*0a34*/ 	.word	0x000000ff
        /*0a38*/ 	.word	0x000001f0
        /*0a3c*/ 	.short	0x010a
        /*0a3e*/ 	.byte	0x08
	.zero		1


	//   ....[149]....
        /*0a40*/ 	.word	0x000023b0
        /*0a44*/ 	.word	0x000000ff
        /*0a48*/ 	.word	0x000003f8
        /*0a4c*/ 	.short	0x0101
        /*0a4e*/ 	.byte	0x06
	.zero		1


	//   ....[150]....
        /*0a50*/ 	.word	0x000023d0
        /*0a54*/ 	.word	0x000000ff
        /*0a58*/ 	.word	0x000001f0
        /*0a5c*/ 	.short	0x010a
        /*0a5e*/ 	.byte	0x07
	.zero		1


	//   ....[151]....
        /*0a60*/ 	.word	0x00002450
        /*0a64*/ 	.word	0x000000ff
        /*0a68*/ 	.word	0x000001f0
        /*0a6c*/ 	.short	0x010a
        /*0a6e*/ 	.byte	0x09
	.zero		1


	//   ....[152]....
        /*0a70*/ 	.word	0x000025e0
        /*0a74*/ 	.word	0x000000ff
        /*0a78*/ 	.word	0x000001f0
        /*0a7c*/ 	.short	0x010a
        /*0a7e*/ 	.byte	0x08
	.zero		1


	//   ....[153]....
        /*0a80*/ 	.word	0x00002720
        /*0a84*/ 	.word	0x00000003
        /*0a88*/ 	.word	0x00000400
        /*0a8c*/ 	.short	0x010a
        /*0a8e*/ 	.byte	0xff
	.zero		1


	//   ....[154]....
        /*0a90*/ 	.word	0x00002870
        /*0a94*/ 	.word	0x00000000
        /*0a98*/ 	.word	0x00000000
        /*0a9c*/ 	.short	0x0101
        /*0a9e*/ 	.byte	0xff
	.zero		1


	//   ....[155]....
        /*0aa0*/ 	.word	0x00002e30
        /*0aa4*/ 	.word	0x000000ff
        /*0aa8*/ 	.word	0x00000000
        /*0aac*/ 	.short	0x010a
        /*0aae*/ 	.byte	0x04
	.zero		1


	//   ....[156]....
        /*0ab0*/ 	.word	0x00002ec0
        /*0ab4*/ 	.word	0x000000ff
        /*0ab8*/ 	.word	0x00000000
        /*0abc*/ 	.short	0x010a
        /*0abe*/ 	.byte	0x05
	.zero		1


	//   ....[157]....
        /*0ac0*/ 	.word	0x00003070
        /*0ac4*/ 	.word	0x00000002
        /*0ac8*/ 	.word	0x00000460
        /*0acc*/ 	.short	0x010a
        /*0ace*/ 	.byte	0xff
	.zero		1


	//   ....[158]....
        /*0ad0*/ 	.word	0x000030e0
        /*0ad4*/ 	.word	0x00000002
        /*0ad8*/ 	.word	0x00000000
        /*0adc*/ 	.short	0x0101
        /*0ade*/ 	.byte	0xff
	.zero		1


	//   ....[159]....
        /*0ae0*/ 	.word	0x00003100
        /*0ae4*/ 	.word	0x000000ff
        /*0ae8*/ 	.word	0x00000410
        /*0aec*/ 	.short	0x010a
        /*0aee*/ 	.byte	0x04
	.zero		1


	//   ....[160]....
        /*0af0*/ 	.word	0x00003220
        /*0af4*/ 	.word	0x00000002
        /*0af8*/ 	.word	0x00000400
        /*0afc*/ 	.short	0x010a
        /*0afe*/ 	.byte	0xff
	.zero		1


	//   ....[161]....
        /*0b00*/ 	.word	0x00003320
        /*0b04*/ 	.word	0x00000002
        /*0b08*/ 	.word	0x00000000
        /*0b0c*/ 	.short	0x0101
        /*0b0e*/ 	.byte	0xff
	.zero		1


	//   ....[162]....
        /*0b10*/ 	.word	0x000033b0
        /*0b14*/ 	.word	0x000000ff
        /*0b18*/ 	.word	0x00000410
        /*0b1c*/ 	.short	0x0106
        /*0b1e*/ 	.byte	0x04
	.zero		1


	//   ....[163]....
        /*0b20*/ 	.word	0x000033d0
        /*0b24*/ 	.word	0x000000ff
        /*0b28*/ 	.word	0x00000410
        /*0b2c*/ 	.short	0x010a
        /*0b2e*/ 	.byte	0x04
	.zero		1


	//   ....[164]....
        /*0b30*/ 	.word	0x00003460
        /*0b34*/ 	.word	0x000000ff
        /*0b38*/ 	.word	0x00000410
        /*0b3c*/ 	.short	0x0106
        /*0b3e*/ 	.byte	0x07
	.zero		1


	//   ....[165]....
        /*0b40*/ 	.word	0x000034a0
        /*0b44*/ 	.word	0x00000000
        /*0b48*/ 	.word	0x00000410
        /*0b4c*/ 	.short	0x010a
        /*0b4e*/ 	.byte	0xff
	.zero		1


	//   ....[166]....
        /*0b50*/ 	.word	0x000039a0
        /*0b54*/ 	.word	0x00000000
        /*0b58*/ 	.word	0x00000400
        /*0b5c*/ 	.short	0x010a
        /*0b5e*/ 	.byte	0xff
	.zero		1


	//   ....[167]....
        /*0b60*/ 	.word	0x00003aa0
        /*0b64*/ 	.word	0x00000003
        /*0b68*/ 	.word	0x00000000
        /*0b6c*/ 	.short	0x0101
        /*0b6e*/ 	.byte	0xff
	.zero		1


	//   ....[168]....
        /*0b70*/ 	.word	0x00003ab0
        /*0b74*/ 	.word	0x000000ff
        /*0b78*/ 	.word	0x00000000
        /*0b7c*/ 	.short	0x010a
        /*0b7e*/ 	.byte	0x05
	.zero		1


	//   ....[169]....
        /*0b80*/ 	.word	0x00003ad0
        /*0b84*/ 	.word	0x000000ff
        /*0b88*/ 	.word	0x00000440
        /*0b8c*/ 	.short	0x010a
        /*0b8e*/ 	.byte	0x13
	.zero		1


	//   ....[170]....
        /*0b90*/ 	.word	0x00003c00
        /*0b94*/ 	.word	0x000000ff
        /*0b98*/ 	.word	0x00000000
        /*0b9c*/ 	.short	0x010a
        /*0b9e*/ 	.byte	0x07
	.zero		1


	//   ....[171]....
        /*0ba0*/ 	.word	0x00003d10
        /*0ba4*/ 	.word	0x000000ff
        /*0ba8*/ 	.word	0x00000000
        /*0bac*/ 	.short	0x010a
        /*0bae*/ 	.byte	0x0a
	.zero		1


	//   ....[172]....
        /*0bb0*/ 	.word	0x00003ee0
        /*0bb4*/ 	.word	0x000000ff
        /*0bb8*/ 	.word	0x00000000
        /*0bbc*/ 	.short	0x010a
        /*0bbe*/ 	.byte	0x04
	.zero		1


	//   ....[173]....
        /*0bc0*/ 	.word	0x00003f70
        /*0bc4*/ 	.word	0x000000ff
        /*0bc8*/ 	.word	0x00000000
        /*0bcc*/ 	.short	0x010a
        /*0bce*/ 	.byte	0x05
	.zero		1


	//   ....[174]....
        /*0bd0*/ 	.word	0x00004000
        /*0bd4*/ 	.word	0x000000ff
        /*0bd8*/ 	.word	0x00000000
        /*0bdc*/ 	.short	0x010a
        /*0bde*/ 	.byte	0x05
	.zero		1


	//   ....[175]....
        /*0be0*/ 	.word	0x00004090
        /*0be4*/ 	.word	0x000000ff
        /*0be8*/ 	.word	0x00000000
        /*0bec*/ 	.short	0x010a
        /*0bee*/ 	.byte	0x04
	.zero		1


	//   ....[176]....
        /*0bf0*/ 	.word	0x00004590
        /*0bf4*/ 	.word	0x00000003
        /*0bf8*/ 	.word	0x00000400
        /*0bfc*/ 	.short	0x010a
        /*0bfe*/ 	.byte	0xff
	.zero		1


	//   ....[177]....
        /*0c00*/ 	.word	0x00004700
        /*0c04*/ 	.word	0x00000000
        /*0c08*/ 	.word	0x00000000
        /*0c0c*/ 	.short	0x0101
        /*0c0e*/ 	.byte	0xff
	.zero		1


	//   ....[178]....
        /*0c10*/ 	.word	0x00004bc0
        /*0c14*/ 	.word	0x000000ff
        /*0c18*/ 	.word	0x000003f8
        /*0c1c*/ 	.short	0x010a
        /*0c1e*/ 	.byte	0x15
	.zero		1


	//   ....[179]....
        /*0c20*/ 	.word	0x00004d50
        /*0c24*/ 	.word	0x000000ff
        /*0c28*/ 	.word	0x000003e8
        /*0c2c*/ 	.short	0x010a
        /*0c2e*/ 	.byte	0x15
	.zero		1


	//   ....[180]....
        /*0c30*/ 	.word	0x00005040
        /*0c34*/ 	.word	0x000000ff
        /*0c38*/ 	.word	0x000003e0
        /*0c3c*/ 	.short	0x010b
        /*0c3e*/ 	.byte	0x15
	.zero		1


	//   ....[181]....
        /*0c40*/ 	.word	0x00005050
        /*0c44*/ 	.word	0x000000ff
        /*0c48*/ 	.word	0x00000000
        /*0c4c*/ 	.short	0x0101
        /*0c4e*/ 	.byte	0x27
	.zero		1


	//   ....[182]....
        /*0c50*/ 	.word	0x00005090
        /*0c54*/ 	.word	0x00000000
        /*0c58*/ 	.word	0x000003e8
        /*0c5c*/ 	.short	0x010a
        /*0c5e*/ 	.byte	0xff
	.zero		1


	//   ....[183]....
        /*0c60*/ 	.word	0x00005300
        /*0c64*/ 	.word	0x00000008
        /*0c68*/ 	.word	0x00000400
        /*0c6c*/ 	.short	0x010a
        /*0c6e*/ 	.byte	0xff
	.zero		1


	//   ....[184]....
        /*0c70*/ 	.word	0x00005480
        /*0c74*/ 	.word	0x00000000
        /*0c78*/ 	.word	0x00000000
        /*0c7c*/ 	.short	0x0101
        /*0c7e*/ 	.byte	0xff
	.zero		1


	//   ....[185]....
        /*0c80*/ 	.word	0x00005cc0
        /*0c84*/ 	.word	0x000000ff
        /*0c88*/ 	.word	0x000003e0
        /*0c8c*/ 	.short	0x010a
        /*0c8e*/ 	.byte	0x2e
	.zero		1


	//   ....[186]....
        /*0c90*/ 	.word	0x00005cd0
        /*0c94*/ 	.word	0x000000ff
        /*0c98*/ 	.word	0x00000420
        /*0c9c*/ 	.short	0x010a
        /*0c9e*/ 	.byte	0x2f
	.zero		1


	//   ....[187]....
        /*0ca0*/ 	.word	0x00005d60
        /*0ca4*/ 	.word	0x000000ff
        /*0ca8*/ 	.word	0x000003e0
        /*0cac*/ 	.short	0x010a
        /*0cae*/ 	.byte	0x2e
	.zero		1


	//   ....[188]....
        /*0cb0*/ 	.word	0x00005f30
        /*0cb4*/ 	.word	0x000000ff
        /*0cb8*/ 	.word	0x00000000
        /*0cbc*/ 	.short	0x0101
        /*0cbe*/ 	.byte	0x04
	.zero		1


	//   ....[189]....
        /*0cc0*/ 	.word	0x00005f50
        /*0cc4*/ 	.word	0x000000ff
        /*0cc8*/ 	.word	0x00000420
        /*0ccc*/ 	.short	0x010a
        /*0cce*/ 	.byte	0x2f
	.zero		1


	//   ....[190]....
        /*0cd0*/ 	.word	0x00006a90
        /*0cd4*/ 	.word	0x000000ff
        /*0cd8*/ 	.word	0x00000000
        /*0cdc*/ 	.short	0x0101
        /*0cde*/ 	.byte	0x04
	.zero		1


	//   ....[191]....
        /*0ce0*/ 	.word	0x00006df0
        /*0ce4*/ 	.word	0x00000000
        /*0ce8*/ 	.word	0x00000470
        /*0cec*/ 	.short	0x010a
        /*0cee*/ 	.byte	0xff
	.zero		1


	//   ....[192]....
        /*0cf0*/ 	.word	0x00006e50
        /*0cf4*/ 	.word	0x00000000
        /*0cf8*/ 	.word	0x000001f0
        /*0cfc*/ 	.short	0x010a
        /*0cfe*/ 	.byte	0xff
	.zero		1


	//   ....[193]....
        /*0d00*/ 	.word	0x00006eb0
        /*0d04*/ 	.word	0x00000000
        /*0d08*/ 	.word	0x000001f0
        /*0d0c*/ 	.short	0x010a
        /*0d0e*/ 	.byte	0xff
	.zero		1


	//   ....[194]....
        /*0d10*/ 	.word	0x00006f00
        /*0d14*/ 	.word	0x00000003
        /*0d18*/ 	.word	0x00000400
        /*0d1c*/ 	.short	0x010a
        /*0d1e*/ 	.byte	0xff
	.zero		1


	//   ....[195]....
        /*0d20*/ 	.word	0x00006f60
        /*0d24*/ 	.word	0x00000002
        /*0d28*/ 	.word	0x00000000
        /*0d2c*/ 	.short	0x010a
        /*0d2e*/ 	.byte	0xff
	.zero		1


	//   ....[196]....
        /*0d30*/ 	.word	0x00006fc0
        /*0d34*/ 	.word	0x00000002
        /*0d38*/ 	.word	0x00000000
        /*0d3c*/ 	.short	0x010a
        /*0d3e*/ 	.byte	0xff
	.zero		1


	//   ....[197]....
        /*0d40*/ 	.word	0x00007010
        /*0d44*/ 	.word	0x00000002
        /*0d48*/ 	.word	0x00000460
        /*0d4c*/ 	.short	0x010a
        /*0d4e*/ 	.byte	0xff
	.zero		1


	//   ....[198]....
        /*0d50*/ 	.word	0x00007070
        /*0d54*/ 	.word	0x00000002
        /*0d58*/ 	.word	0x00000410
        /*0d5c*/ 	.short	0x010a
        /*0d5e*/ 	.byte	0xff
	.zero		1


	//   ....[199]....
        /*0d60*/ 	.word	0x000070c0
        /*0d64*/ 	.word	0x00000002
        /*0d68*/ 	.word	0x00000400
        /*0d6c*/ 	.short	0x010a
        /*0d6e*/ 	.byte	0xff
	.zero		1


	//   ....[200]....
        /*0d70*/ 	.word	0x00007120
        /*0d74*/ 	.word	0x00000000
        /*0d78*/ 	.word	0x00000410
        /*0d7c*/ 	.short	0x010a
        /*0d7e*/ 	.byte	0xff
	.zero		1


	//   ....[201]....
        /*0d80*/ 	.word	0x00007170
        /*0d84*/ 	.word	0x00000000
        /*0d88*/ 	.word	0x00000400
        /*0d8c*/ 	.short	0x010a
        /*0d8e*/ 	.byte	0xff
	.zero		1


	//   ....[202]....
        /*0d90*/ 	.word	0x000071d0
        /*0d94*/ 	.word	0x00000002
        /*0d98*/ 	.word	0x00000440
        /*0d9c*/ 	.short	0x010a
        /*0d9e*/ 	.byte	0xff
	.zero		1


	//   ....[203]....
        /*0da0*/ 	.word	0x00007230
        /*0da4*/ 	.word	0x00000000
        /*0da8*/ 	.word	0x00000000
        /*0dac*/ 	.short	0x010a
        /*0dae*/ 	.byte	0xff
	.zero		1


	//   ....[204]....
        /*0db0*/ 	.word	0x00007290
        /*0db4*/ 	.word	0x00000000
        /*0db8*/ 	.word	0x00000000
        /*0dbc*/ 	.short	0x010a
        /*0dbe*/ 	.byte	0xff
	.zero		1


	//   ....[205]....
        /*0dc0*/ 	.word	0x000072f0
        /*0dc4*/ 	.word	0x00000000
        /*0dc8*/ 	.word	0x00000000
        /*0dcc*/ 	.short	0x010a
        /*0dce*/ 	.byte	0xff
	.zero		1


	//   ....[206]....
        /*0dd0*/ 	.word	0x00007350
        /*0dd4*/ 	.word	0x00000000
        /*0dd8*/ 	.word	0x00000000
        /*0ddc*/ 	.short	0x010a
        /*0dde*/ 	.byte	0xff
	.zero		1


	//   ....[207]....
        /*0de0*/ 	.word	0x000073b0
        /*0de4*/ 	.word	0x00000000
        /*0de8*/ 	.word	0x00000000
        /*0dec*/ 	.short	0x010a
        /*0dee*/ 	.byte	0xff
	.zero		1


	//   ....[208]....
        /*0df0*/ 	.word	0x00007400
        /*0df4*/ 	.word	0x00000003
        /*0df8*/ 	.word	0x00000400
        /*0dfc*/ 	.short	0x010a
        /*0dfe*/ 	.byte	0xff
	.zero		1


	//   ....[209]....
        /*0e00*/ 	.word	0x00007460
        /*0e04*/ 	.word	0x00000000
        /*0e08*/ 	.word	0x000003f8
        /*0e0c*/ 	.short	0x010a
        /*0e0e*/ 	.byte	0xff
	.zero		1


	//   ....[210]....
        /*0e10*/ 	.word	0x000074c0
        /*0e14*/ 	.word	0x00000000
        /*0e18*/ 	.word	0x000003e8
        /*0e1c*/ 	.short	0x010a
        /*0e1e*/ 	.byte	0xff
	.zero		1


	//   ....[211]....
        /*0e20*/ 	.word	0x00007510
        /*0e24*/ 	.word	0x00000008
        /*0e28*/ 	.word	0x00000400
        /*0e2c*/ 	.short	0x010a
        /*0e2e*/ 	.byte	0xff
	.zero		1


	//   ....[212]....
        /*0e30*/ 	.word	0x00007570
        /*0e34*/ 	.word	0x00000000
        /*0e38*/ 	.word	0x000003e0
        /*0e3c*/ 	.short	0x010a
        /*0e3e*/ 	.byte	0xff
	.zero		1


	//   ....[213]....
        /*0e40*/ 	.word	0x000075d0
        /*0e44*/ 	.word	0x00000000
        /*0e48*/ 	.word	0x00000420
        /*0e4c*/ 	.short	0x010a
        /*0e4e*/ 	.byte	0xff
	.zero		1


	//----- nvinfo : EIATTR_NUM_MBARRIERS
	.align		4
.L_44:
        /*0e50*/ 	.byte	0x03, 0x38
        /*0e52*/ 	.short	0x0090


	//----- nvinfo : EIATTR_EXIT_INSTR_OFFSETS
	.align		4
        /*0e54*/ 	.byte	0x04, 0x1c
        /*0e56*/ 	.short	(.L_46 - .L_45)


	//   ....[0]....
.L_45:
        /*0e58*/ 	.word	0x00002f50


	//   ....[1]....
        /*0e5c*/ 	.word	0x00003470


	//   ....[2]....
        /*0e60*/ 	.word	0x000034d0


	//   ....[3]....
        /*0e64*/ 	.word	0x000042f0


	//   ....[4]....
        /*0e68*/ 	.word	0x000050c0


	//   ....[5]....
        /*0e6c*/ 	.word	0x00005100


	//   ....[6]....
        /*0e70*/ 	.word	0x00006de0


	//----- nvinfo : EIATTR_MAX_THREADS
	.align		4
.L_46:
        /*0e74*/ 	.byte	0x04, 0x05
        /*0e76*/ 	.short	(.L_48 - .L_47)
.L_47:
        /*0e78*/ 	.word	0x00000100
        /*0e7c*/ 	.word	0x00000001
        /*0e80*/ 	.word	0x00000001


	//----- nvinfo : EIATTR_CRS_STACK_SIZE
	.align		4
.L_48:
        /*0e84*/ 	.byte	0x04, 0x1e
        /*0e86*/ 	.short	(.L_50 - .L_49)
.L_49:
        /*0e88*/ 	.word	0x00000000


	//----- nvinfo : EIATTR_CBANK_PARAM_SIZE
	.align		4
.L_50:
        /*0e8c*/ 	.byte	0x03, 0x19
        /*0e8e*/ 	.short	0x0800


	//----- nvinfo : EIATTR_PARAM_CBANK
	.align		4
        /*0e90*/ 	.byte	0x04, 0x0a
        /*0e92*/ 	.short	(.L_52 - .L_51)
	.align		4
.L_51:
        /*0e94*/ 	.word	index@(.nv.constant0._ZN7cutlass13device_kernelINS_4gemm6kernel13GemmUniversalIN4cute5tupleIJiiiiEEENS1_10collective13CollectiveMmaINS1_35MainloopSm100TmaUmmaWarpSpecializedILi62ELi2ELi4ENS5_IJNS4_1CILi2EEENSA_ILi1EEESC_EEEEENS5_IJNSA_ILi64EEENSA_ILi48EEENSA_ILi32EEEEEENS_12float_e4m3_tENS5_IJlSC_lEEESJ_SK_NS4_8TiledMMAINS4_8MMA_AtomIJNS4_10MMA_TraitsINS4_19SM100_MMA_F8F6F4_SSEJSJ_SJ_fSF_SG_NS4_17integral_constantINS4_4UMMA5MajorELSR_0EEESS_NSP_INSQ_7ScaleInELST_0EEESU_EEEEEENS4_6LayoutINS5_IJSC_SC_SC_EEENS5_IJNSA_ILi0EEESZ_SZ_EEEEENS5_IJNS4_10UnderscoreES12_S12_EEEEENS4_13SM90_TMA_LOADENS4_14ComposedLayoutINS4_7SwizzleILi1ELi4ELi3EEENS4_18smem_ptr_flag_bitsILi8EEENSX_INS5_IJNSA_ILi8EEESH_EEENS5_IJSH_SC_EEEEEEEvNS4_8identityENS4_23SM90_TMA_LOAD_MULTICASTES1F_vS1G_EENS_8epilogue10collective18CollectiveEpilogueINS1J_23Sm100TmaWarpSpecializedILi1ELi1ELi24ELb0ELb0EEEJSI_NS5_IJNSX_ISF_SC_EENSX_ISG_SC_EEEEESJ_SK_SJ_SK_NS1J_6fusion15FusionCallbacksIS1N_NS1R_17LinearCombinationISJ_fSJ_fLNS_15FloatRoundStyleE2EEESI_S1Q_JEEENS4_5SM1004TMEM4LOAD25SM100_TMEM_LOAD_16dp32b8xES15_NS16_INS17_ILi0ELi4ELi3EEES1A_NSX_INS5_IJS1B_NSA_ILi16EEEEEENS5_IJS22_SC_EEEEEEENS4_39AutoVectorizingCopyWithAssumedAlignmentILi128EEENS4_14SM90_TMA_STOREES26_S28_S28_EEEvvEEEEvNT_6ParamsE)
        /*0e98*/ 	.short	0x0380
        /*0e9a*/ 	.short	0x0800


	//----- nvinfo : EIATTR_SW_WAR
	.align		4
.L_52:
        /*0e9c*/ 	.byte	0x04, 0x36
        /*0e9e*/ 	.short	(.L_54 - .L_53)
.L_53:
        /*0ea0*/ 	.word	0x00000008
.L_54:


//--------------------- .nv.callgraph             --------------------------
	.section	.nv.callgraph,"",@"SHT_CUDA_CALLGRAPH"
	.align	4
	.sectionentsize	8
	.align		4
        /*0000*/ 	.word	0x00000000
	.align		4
        /*0004*/ 	.word	0xffffffff
	.align		4
        /*0008*/ 	.word	index@(_ZN7cutlass13device_kernelINS_4gemm6kernel13GemmUniversalIN4cute5tupleIJiiiiEEENS1_10collective13CollectiveMmaINS1_35MainloopSm100TmaUmmaWarpSpecializedILi62ELi2ELi4ENS5_IJNS4_1CILi2EEENSA_ILi1EEESC_EEEEENS5_IJNSA_ILi64EEENSA_ILi48EEENSA_ILi32EEEEEENS_12float_e4m3_tENS5_IJlSC_lEEESJ_SK_NS4_8TiledMMAINS4_8MMA_AtomIJNS4_10MMA_TraitsINS4_19SM100_MMA_F8F6F4_SSEJSJ_SJ_fSF_SG_NS4_17integral_constantINS4_4UMMA5MajorELSR_0EEESS_NSP_INSQ_7ScaleInELST_0EEESU_EEEEEENS4_6LayoutINS5_IJSC_SC_SC_EEENS5_IJNSA_ILi0EEESZ_SZ_EEEEENS5_IJNS4_10UnderscoreES12_S12_EEEEENS4_13SM90_TMA_LOADENS4_14ComposedLayoutINS4_7SwizzleILi1ELi4ELi3EEENS4_18smem_ptr_flag_bitsILi8EEENSX_INS5_IJNSA_ILi8EEESH_EEENS5_IJSH_SC_EEEEEEEvNS4_8identityENS4_23SM90_TMA_LOAD_MULTICASTES1F_vS1G_EENS_8epilogue10collective18CollectiveEpilogueINS1J_23Sm100TmaWarpSpecializedILi1ELi1ELi24ELb0ELb0EEEJSI_NS5_IJNSX_ISF_SC_EENSX_ISG_SC_EEEEESJ_SK_SJ_SK_NS1J_6fusion15FusionCallbacksIS1N_NS1R_17LinearCombinationISJ_fSJ_fLNS_15FloatRoundStyleE2EEESI_S1Q_JEEENS4_5SM1004TMEM4LOAD25SM100_TMEM_LOAD_16dp32b8xES15_NS16_INS17_ILi0ELi4ELi3EEES1A_NSX_INS5_IJS1B_NSA_ILi16EEEEEENS5_IJS22_SC_EEEEEEENS4_39AutoVectorizingCopyWithAssumedAlignmentILi128EEENS4_14SM90_TMA_STOREES26_S28_S28_EEEvvEEEEvNT_6ParamsE)
	.align		4
        /*000c*/ 	.word	index@(__assertfail)
	.align		4
        /*0010*/ 	.word	0x00000000
	.align		4
        /*0014*/ 	.word	0xfffffffe
	.align		4
        /*0018*/ 	.word	0x00000000
	.align		4
        /*001c*/ 	.word	0xfffffffd
	.align		4
        /*0020*/ 	.word	0x00000000
	.align		4
        /*0024*/ 	.word	0xfffffffc


//--------------------- .nv.constant4             --------------------------
	.section	.nv.constant4,"a",@progbits
	.align	8
	.align		8
.nv.constant4:
        /*0000*/ 	.dword	__assertfail
	.align		8
        /*0008*/ 	.dword	__unnamed_1
	.align		8
        /*0010*/ 	.dword	_ZN40_INTERNAL_eaadf5c1_4_k_cu_a837f3ed_233664cuda3std3__45__cpo5beginE
	.align		8
        /*0018*/ 	.dword	_ZN40_INTERNAL_eaadf5c1_4_k_cu_a837f3ed_233664cuda3std3__45__cpo3endE
	.align		8
        /*0020*/ 	.dword	_ZN40_INTERNAL_eaadf5c1_4_k_cu_a837f3ed_233664cuda3std3__45__cpo6cbeginE
	.align		8
        /*0028*/ 	.dword	_ZN40_INTERNAL_eaadf5c1_4_k_cu_a837f3ed_233664cuda3std3__45__cpo4cendE
	.align		8
        /*0030*/ 	.dword	_ZN40_INTERNAL_eaadf5c1_4_k_cu_a837f3ed_233664cuda3std3__442_GLOBAL__N__eaadf5c1_4_k_cu_a837f3ed_233666ignoreE
	.align		8
        /*0038*/ 	.dword	_ZN40_INTERNAL_eaadf5c1_4_k_cu_a837f3ed_233664cuda3std3__419piecewise_constructE
	.align		8
        /*0040*/ 	.dword	_ZN40_INTERNAL_eaadf5c1_4_k_cu_a837f3ed_233664cuda3std3__48in_placeE
	.align		8
        /*0048*/ 	.dword	_ZN40_INTERNAL_eaadf5c1_4_k_cu_a837f3ed_233664cuda3std6ranges3__45__cpo4swapE
	.align		8
        /*0050*/ 	.dword	_ZN40_INTERNAL_eaadf5c1_4_k_cu_a837f3ed_233664cuda3std6ranges3__45__cpo9iter_moveE
	.align		8
        /*0058*/ 	.dword	_ZN40_INTERNAL_eaadf5c1_4_k_cu_a837f3ed_233664cute7productE
	.align		8
        /*0060*/ 	.dword	_ZN40_INTERNAL_eaadf5c1_4_k_cu_a837f3ed_233664cute1_E
	.align		8
        /*0068*/ 	.dword	$str$25
	.align		8
        /*0070*/ 	.dword	$str$26


//--------------------- .text._ZN7cutlass13device_kernelINS_4gemm6kernel13GemmUniversalIN4cute5tupleIJiiiiEEENS1_10collective13CollectiveMmaINS1_35MainloopSm100TmaUmmaWarpSpecializedILi62ELi2ELi4ENS5_IJNS4_1CILi2EEENSA_ILi1EEESC_EEEEENS5_IJNSA_ILi64EEENSA_ILi48EEENSA_ILi32EEEEEENS_12float_e4m3_tENS5_IJlSC_lEEESJ_SK_NS4_8TiledMMAINS4_8MMA_AtomIJNS4_10MMA_TraitsINS4_19SM100_MMA_F8F6F4_SSEJSJ_SJ_fSF_SG_NS4_17integral_constantINS4_4UMMA5MajorELSR_0EEESS_NSP_INSQ_7ScaleInELST_0EEESU_EEEEEENS4_6LayoutINS5_IJSC_SC_SC_EEENS5_IJNSA_ILi0EEESZ_SZ_EEEEENS5_IJNS4_10UnderscoreES12_S12_EEEEENS4_13SM90_TMA_LOADENS4_14ComposedLayoutINS4_7SwizzleILi1ELi4ELi3EEENS4_18smem_ptr_flag_bitsILi8EEENSX_INS5_IJNSA_ILi8EEESH_EEENS5_IJSH_SC_EEEEEEEvNS4_8identityENS4_23SM90_TMA_LOAD_MULTICASTES1F_vS1G_EENS_8epilogue10collective18CollectiveEpilogueINS1J_23Sm100TmaWarpSpecializedILi1ELi1ELi24ELb0ELb0EEEJSI_NS5_IJNSX_ISF_SC_EENSX_ISG_SC_EEEEESJ_SK_SJ_SK_NS1J_6fusion15FusionCallbacksIS1N_NS1R_17LinearCombinationISJ_fSJ_fLNS_15FloatRoundStyleE2EEESI_S1Q_JEEENS4_5SM1004TMEM4LOAD25SM100_TMEM_LOAD_16dp32b8xES15_NS16_INS17_ILi0ELi4ELi3EEES1A_NSX_INS5_IJS1B_NSA_ILi16EEEEEENS5_IJS22_SC_EEEEEEENS4_39AutoVectorizingCopyWithAssumedAlignmentILi128EEENS4_14SM90_TMA_STOREES26_S28_S28_EEEvvEEEEvNT_6ParamsE --------------------------
	.section	.text._ZN7cutlass13device_kernelINS_4gemm6kernel13GemmUniversalIN4cute5tupleIJiiiiEEENS1_10collective13CollectiveMmaINS1_35MainloopSm100TmaUmmaWarpSpecializedILi62ELi2ELi4ENS5_IJNS4_1CILi2EEENSA_ILi1EEESC_EEEEENS5_IJNSA_ILi64EEENSA_ILi48EEENSA_ILi32EEEEEENS_12float_e4m3_tENS5_IJlSC_lEEESJ_SK_NS4_8TiledMMAINS4_8MMA_AtomIJNS4_10MMA_TraitsINS4_19SM100_MMA_F8F6F4_SSEJSJ_SJ_fSF_SG_NS4_17integral_constantINS4_4UMMA5MajorELSR_0EEESS_NSP_INSQ_7ScaleInELST_0EEESU_EEEEEENS4_6LayoutINS5_IJSC_SC_SC_EEENS5_IJNSA_ILi0EEESZ_SZ_EEEEENS5_IJNS4_10UnderscoreES12_S12_EEEEENS4_13SM90_TMA_LOADENS4_14ComposedLayoutINS4_7SwizzleILi1ELi4ELi3EEENS4_18smem_ptr_flag_bitsILi8EEENSX_INS5_IJNSA_ILi8EEESH_EEENS5_IJSH_SC_EEEEEEEvNS4_8identityENS4_23SM90_TMA_LOAD_MULTICASTES1F_vS1G_EENS_8epilogue10collective18CollectiveEpilogueINS1J_23Sm100TmaWarpSpecializedILi1ELi1ELi24ELb0ELb0EEEJSI_NS5_IJNSX_ISF_SC_EENSX_ISG_SC_EEEEESJ_SK_SJ_SK_NS1J_6fusion15FusionCallbacksIS1N_NS1R_17LinearCombinationISJ_fSJ_fLNS_15FloatRoundStyleE2EEESI_S1Q_JEEENS4_5SM1004TMEM4LOAD25SM100_TMEM_LOAD_16dp32b8xES15_NS16_INS17_ILi0ELi4ELi3EEES1A_NSX_INS5_IJS1B_NSA_ILi16EEEEEENS5_IJS22_SC_EEEEEEENS4_39AutoVectorizingCopyWithAssumedAlignmentILi128EEENS4_14SM90_TMA_STOREES26_S28_S28_EEEvvEEEEvNT_6ParamsE,"ax",@progbits
	.align	128
.text._ZN7cutlass13device_kernelINS_4gemm6kernel13GemmUniversalIN4cute5tupleIJiiiiEEENS1_10collective13CollectiveMmaINS1_35MainloopSm100TmaUmmaWarpSpecializedILi62ELi2ELi4ENS5_IJNS4_1CILi2EEENSA_ILi1EEESC_EEEEENS5_IJNSA_ILi64EEENSA_ILi48EEENSA_ILi32EEEEEENS_12float_e4m3_tENS5_IJlSC_lEEESJ_SK_NS4_8TiledMMAINS4_8MMA_AtomIJNS4_10MMA_TraitsINS4_19SM100_MMA_F8F6F4_SSEJSJ_SJ_fSF_SG_NS4_17integral_constantINS4_4UMMA5MajorELSR_0EEESS_NSP_INSQ_7ScaleInELST_0EEESU_EEEEEENS4_6LayoutINS5_IJSC_SC_SC_EEENS5_IJNSA_ILi0EEESZ_SZ_EEEEENS5_IJNS4_10UnderscoreES12_S12_EEEEENS4_13SM90_TMA_LOADENS4_14ComposedLayoutINS4_7SwizzleILi1ELi4ELi3EEENS4_18smem_ptr_flag_bitsILi8EEENSX_INS5_IJNSA_ILi8EEESH_EEENS5_IJSH_SC_EEEEEEEvNS4_8identityENS4_23SM90_TMA_LOAD_MULTICASTES1F_vS1G_EENS_8epilogue10collective18CollectiveEpilogueINS1J_23Sm100TmaWarpSpecializedILi1ELi1ELi24ELb0ELb0EEEJSI_NS5_IJNSX_ISF_SC_EENSX_ISG_SC_EEEEESJ_SK_SJ_SK_NS1J_6fusion15FusionCallbacksIS1N_NS1R_17LinearCombinationISJ_fSJ_fLNS_15FloatRoundStyleE2EEESI_S1Q_JEEENS4_5SM1004TMEM4LOAD25SM100_TMEM_LOAD_16dp32b8xES15_NS16_INS17_ILi0ELi4ELi3EEES1A_NSX_INS5_IJS1B_NSA_ILi16EEEEEENS5_IJS22_SC_EEEEEEENS4_39AutoVectorizingCopyWithAssumedAlignmentILi128EEENS4_14SM90_TMA_STOREES26_S28_S28_EEEvvEEEEvNT_6ParamsE:
        .type           _ZN7cutlass13device_kernelINS_4gemm6kernel13GemmUniversalIN4cute5tupleIJiiiiEEENS1_10collective13CollectiveMmaINS1_35MainloopSm100TmaUmmaWarpSpecializedILi62ELi2ELi4ENS5_IJNS4_1CILi2EEENSA_ILi1EEESC_EEEEENS5_IJNSA_ILi64EEENSA_ILi48EEENSA_ILi32EEEEEENS_12float_e4m3_tENS5_IJlSC_lEEESJ_SK_NS4_8TiledMMAINS4_8MMA_AtomIJNS4_10MMA_TraitsINS4_19SM100_MMA_F8F6F4_SSEJSJ_SJ_fSF_SG_NS4_17integral_constantINS4_4UMMA5MajorELSR_0EEESS_NSP_INSQ_7ScaleInELST_0EEESU_EEEEEENS4_6LayoutINS5_IJSC_SC_SC_EEENS5_IJNSA_ILi0EEESZ_SZ_EEEEENS5_IJNS4_10UnderscoreES12_S12_EEEEENS4_13SM90_TMA_LOADENS4_14ComposedLayoutINS4_7SwizzleILi1ELi4ELi3EEENS4_18smem_ptr_flag_bitsILi8EEENSX_INS5_IJNSA_ILi8EEESH_EEENS5_IJSH_SC_EEEEEEEvNS4_8identityENS4_23SM90_TMA_LOAD_MULTICASTES1F_vS1G_EENS_8epilogue10collective18CollectiveEpilogueINS1J_23Sm100TmaWarpSpecializedILi1ELi1ELi24ELb0ELb0EEEJSI_NS5_IJNSX_ISF_SC_EENSX_ISG_SC_EEEEESJ_SK_SJ_SK_NS1J_6fusion15FusionCallbacksIS1N_NS1R_17LinearCombinationISJ_fSJ_fLNS_15FloatRoundStyleE2EEESI_S1Q_JEEENS4_5SM1004TMEM4LOAD25SM100_TMEM_LOAD_16dp32b8xES15_NS16_INS17_ILi0ELi4ELi3EEES1A_NSX_INS5_IJS1B_NSA_ILi16EEEEEENS5_IJS22_SC_EEEEEEENS4_39AutoVectorizingCopyWithAssumedAlignmentILi128EEENS4_14SM90_TMA_STOREES26_S28_S28_EEEvvEEEEvNT_6ParamsE,@function
        .size           _ZN7cutlass13device_kernelINS_4gemm6kernel13GemmUniversalIN4cute5tupleIJiiiiEEENS1_10collective13CollectiveMmaINS1_35MainloopSm100TmaUmmaWarpSpecializedILi62ELi2ELi4ENS5_IJNS4_1CILi2EEENSA_ILi1EEESC_EEEEENS5_IJNSA_ILi64EEENSA_ILi48EEENSA_ILi32EEEEEENS_12float_e4m3_tENS5_IJlSC_lEEESJ_SK_NS4_8TiledMMAINS4_8MMA_AtomIJNS4_10MMA_TraitsINS4_19SM100_MMA_F8F6F4_SSEJSJ_SJ_fSF_SG_NS4_17integral_constantINS4_4UMMA5MajorELSR_0EEESS_NSP_INSQ_7ScaleInELST_0EEESU_EEEEEENS4_6LayoutINS5_IJSC_SC_SC_EEENS5_IJNSA_ILi0EEESZ_SZ_EEEEENS5_IJNS4_10UnderscoreES12_S12_EEEEENS4_13SM90_TMA_LOADENS4_14ComposedLayoutINS4_7SwizzleILi1ELi4ELi3EEENS4_18smem_ptr_flag_bitsILi8EEENSX_INS5_IJNSA_ILi8EEESH_EEENS5_IJSH_SC_EEEEEEEvNS4_8identityENS4_23SM90_TMA_LOAD_MULTICASTES1F_vS1G_EENS_8epilogue10collective18CollectiveEpilogueINS1J_23Sm100TmaWarpSpecializedILi1ELi1ELi24ELb0ELb0EEEJSI_NS5_IJNSX_ISF_SC_EENSX_ISG_SC_EEEEESJ_SK_SJ_SK_NS1J_6fusion15FusionCallbacksIS1N_NS1R_17LinearCombinationISJ_fSJ_fLNS_15FloatRoundStyleE2EEESI_S1Q_JEEENS4_5SM1004TMEM4LOAD25SM100_TMEM_LOAD_16dp32b8xES15_NS16_INS17_ILi0ELi4ELi3EEES1A_NSX_INS5_IJS1B_NSA_ILi16EEEEEENS5_IJS22_SC_EEEEEEENS4_39AutoVectorizingCopyWithAssumedAlignmentILi128EEENS4_14SM90_TMA_STOREES26_S28_S28_EEEvvEEEEvNT_6ParamsE,(.L_x_132 - _ZN7cutlass13device_kernelINS_4gemm6kernel13GemmUniversalIN4cute5tupleIJiiiiEEENS1_10collective13CollectiveMmaINS1_35MainloopSm100TmaUmmaWarpSpecializedILi62ELi2ELi4ENS5_IJNS4_1CILi2EEENSA_ILi1EEESC_EEEEENS5_IJNSA_ILi64EEENSA_ILi48EEENSA_ILi32EEEEEENS_12float_e4m3_tENS5_IJlSC_lEEESJ_SK_NS4_8TiledMMAINS4_8MMA_AtomIJNS4_10MMA_TraitsINS4_19SM100_MMA_F8F6F4_SSEJSJ_SJ_fSF_SG_NS4_17integral_constantINS4_4UMMA5MajorELSR_0EEESS_NSP_INSQ_7ScaleInELST_0EEESU_EEEEEENS4_6LayoutINS5_IJSC_SC_SC_EEENS5_IJNSA_ILi0EEESZ_SZ_EEEEENS5_IJNS4_10UnderscoreES12_S12_EEEEENS4_13SM90_TMA_LOADENS4_14ComposedLayoutINS4_7SwizzleILi1ELi4ELi3EEENS4_18smem_ptr_flag_bitsILi8EEENSX_INS5_IJNSA_ILi8EEESH_EEENS5_IJSH_SC_EEEEEEEvNS4_8identityENS4_23SM90_TMA_LOAD_MULTICASTES1F_vS1G_EENS_8epilogue10collective18CollectiveEpilogueINS1J_23Sm100TmaWarpSpecializedILi1ELi1ELi24ELb0ELb0EEEJSI_NS5_IJNSX_ISF_SC_EENSX_ISG_SC_EEEEESJ_SK_SJ_SK_NS1J_6fusion15FusionCallbacksIS1N_NS1R_17LinearCombinationISJ_fSJ_fLNS_15FloatRoundStyleE2EEESI_S1Q_JEEENS4_5SM1004TMEM4LOAD25SM100_TMEM_LOAD_16dp32b8xES15_NS16_INS17_ILi0ELi4ELi3EEES1A_NSX_INS5_IJS1B_NSA_ILi16EEEEEENS5_IJS22_SC_EEEEEEENS4_39AutoVectorizingCopyWithAssumedAlignmentILi128EEENS4_14SM90_TMA_STOREES26_S28_S28_EEEvvEEEEvNT_6ParamsE)
        .other          _ZN7cutlass13device_kernelINS_4gemm6kernel13GemmUniversalIN4cute5tupleIJiiiiEEENS1_10collective13CollectiveMmaINS1_35MainloopSm100TmaUmmaWarpSpecializedILi62ELi2ELi4ENS5_IJNS4_1CILi2EEENSA_ILi1EEESC_EEEEENS5_IJNSA_ILi64EEENSA_ILi48EEENSA_ILi32EEEEEENS_12float_e4m3_tENS5_IJlSC_lEEESJ_SK_NS4_8TiledMMAINS4_8MMA_AtomIJNS4_10MMA_TraitsINS4_19SM100_MMA_F8F6F4_SSEJSJ_SJ_fSF_SG_NS4_17integral_constantINS4_4UMMA5MajorELSR_0EEESS_NSP_INSQ_7ScaleInELST_0EEESU_EEEEEENS4_6LayoutINS5_IJSC_SC_SC_EEENS5_IJNSA_ILi0EEESZ_SZ_EEEEENS5_IJNS4_10UnderscoreES12_S12_EEEEENS4_13SM90_TMA_LOADENS4_14ComposedLayoutINS4_7SwizzleILi1ELi4ELi3EEENS4_18smem_ptr_flag_bitsILi8EEENSX_INS5_IJNSA_ILi8EEESH_EEENS5_IJSH_SC_EEEEEEEvNS4_8identityENS4_23SM90_TMA_LOAD_MULTICASTES1F_vS1G_EENS_8epilogue10collective18CollectiveEpilogueINS1J_23Sm100TmaWarpSpecializedILi1ELi1ELi24ELb0ELb0EEEJSI_NS5_IJNSX_ISF_SC_EENSX_ISG_SC_EEEEESJ_SK_SJ_SK_NS1J_6fusion15FusionCallbacksIS1N_NS1R_17LinearCombinationISJ_fSJ_fLNS_15FloatRoundStyleE2EEESI_S1Q_JEEENS4_5SM1004TMEM4LOAD25SM100_TMEM_LOAD_16dp32b8xES15_NS16_INS17_ILi0ELi4ELi3EEES1A_NSX_INS5_IJS1B_NSA_ILi16EEEEEENS5_IJS22_SC_EEEEEEENS4_39AutoVectorizingCopyWithAssumedAlignmentILi128EEENS4_14SM90_TMA_STOREES26_S28_S28_EEEvvEEEEvNT_6ParamsE,@"STO_CUDA_ENTRY STV_DEFAULT"
_ZN7cutlass13device_kernelINS_4gemm6kernel13GemmUniversalIN4cute5tupleIJiiiiEEENS1_10collective13CollectiveMmaINS1_35MainloopSm100TmaUmmaWarpSpecializedILi62ELi2ELi4ENS5_IJNS4_1CILi2EEENSA_ILi1EEESC_EEEEENS5_IJNSA_ILi64EEENSA_ILi48EEENSA_ILi32EEEEEENS_12float_e4m3_tENS5_IJlSC_lEEESJ_SK_NS4_8TiledMMAINS4_8MMA_AtomIJNS4_10MMA_TraitsINS4_19SM100_MMA_F8F6F4_SSEJSJ_SJ_fSF_SG_NS4_17integral_constantINS4_4UMMA5MajorELSR_0EEESS_NSP_INSQ_7ScaleInELST_0EEESU_EEEEEENS4_6LayoutINS5_IJSC_SC_SC_EEENS5_IJNSA_ILi0EEESZ_SZ_EEEEENS5_IJNS4_10UnderscoreES12_S12_EEEEENS4_13SM90_TMA_LOADENS4_14ComposedLayoutINS4_7SwizzleILi1ELi4ELi3EEENS4_18smem_ptr_flag_bitsILi8EEENSX_INS5_IJNSA_ILi8EEESH_EEENS5_IJSH_SC_EEEEEEEvNS4_8identityENS4_23SM90_TMA_LOAD_MULTICASTES1F_vS1G_EENS_8epilogue10collective18CollectiveEpilogueINS1J_23Sm100TmaWarpSpecializedILi1ELi1ELi24ELb0ELb0EEEJSI_NS5_IJNSX_ISF_SC_EENSX_ISG_SC_EEEEESJ_SK_SJ_SK_NS1J_6fusion15FusionCallbacksIS1N_NS1R_17LinearCombinationISJ_fSJ_fLNS_15FloatRoundStyleE2EEESI_S1Q_JEEENS4_5SM1004TMEM4LOAD25SM100_TMEM_LOAD_16dp32b8xES15_NS16_INS17_ILi0ELi4ELi3EEES1A_NSX_INS5_IJS1B_NSA_ILi16EEEEEENS5_IJS22_SC_EEEEEEENS4_39AutoVectorizingCopyWithAssumedAlignmentILi128EEENS4_14SM90_TMA_STOREES26_S28_S28_EEEvvEEEEvNT_6ParamsE:
[----:B------:R-:W1:Y:S01]  /*0000*/  LDC R1, c[0x0][0x37c] ;  /* 0x0000df00ff017b82 */ /* 0x000e620000000800 */
[----:B------:R-:W2:Y:S01]  /*0010*/  S2R R60, SR_TID.X ;  /* 0x00000000003c7919 */ /* 0x000ea20000002100 */
[----:B------:R-:W3:Y:S01]  /*0020*/  LDCU.64 UR8, c[0x0][0x890] ;  /* 0x00011200ff0877ac */ /* 0x000ee20008000a00 */
[----:B------:R-:W-:Y:S02]  /*0030*/  PRMT R53, RZ, 0x7610, R53 ;  /* 0x00007610ff357816 */ /* 0x000fe40000000035 */
[----:B------:R-:W-:Y:S01]  /*0040*/  ELECT P3, URZ, PT ;  /* 0x0000000000ff782f */ /* 0x000fe20003860000 */
[----:B---3--:R-:W-:-:S04]  /*0050*/  UISETP.NE.U32.AND UP0, UPT, UR8, URZ, UPT ;  /* 0x000000ff0800728c */ /* 0x008fc8000bf05070 */
[----:B------:R-:W-:Y:S01]  /*0060*/  UISETP.NE.AND.EX UP0, UPT, UR9, URZ, UPT, UP0 ;  /* 0x000000ff0900728c */ /* 0x000fe2000bf05300 */
[----:B--2---:R-:W-:-:S05]  /*0070*/  SHF.R.U32.HI R54, RZ, 0x5, R60 ;  /* 0x00000005ff367819 */ /* 0x004fca000001163c */
[----:B------:R-:W2:Y:S02]  /*0080*/  SHFL.IDX PT, R0, R54, RZ, 0x1f ;  /* 0x00001fff36007589 */ /* 0x000ea400000e0000 */
[----:B--2---:R-:W-:Y:S01]  /*0090*/  R2UR UR20, R0 ;  /* 0x00000000001472ca */ /* 0x004fe200000e0000 */
[----:B-1----:R-:W-:-:S14]  /*00a0*/  BRA.U UP0, `(.L_x_0) ;  /* 0x0000000100307547 */ /* 0x002fdc000b800000 */
[----:B------:R-:W1:Y:S02]  /*00b0*/  LDCU.64 UR4, c[0x0][0x888] ;  /* 0x00011100ff0477ac */ /* 0x000e640008000a00 */
[----:B-1----:R-:W-:-:S04]  /*00c0*/  UISETP.NE.U32.AND UP0, UPT, UR4, URZ, UPT ;  /* 0x000000ff0400728c */ /* 0x002fc8000bf05070 */
[----:B------:R-:W-:-:S09]  /*00d0*/  UISETP.NE.AND.EX UP0, UPT, UR5, URZ, UPT, UP0 ;  /* 0x000000ff0500728c */ /* 0x000fd2000bf05300 */
[----:B------:R-:W-:Y:S05]  /*00e0*/  BRA.U !UP0, `(.L_x_1) ;  /* 0x0000000108187547 */ /* 0x000fea000b800000 */
[----:B------:R-:W1:Y:S01]  /*00f0*/  LDC.64 R2, c[0x0][0x888] ;  /* 0x00022200ff027b82 */ /* 0x000e620000000a00 */
[----:B------:R-:W1:Y:S02]  /*0100*/  LDCU.64 UR4, c[0x0][0x358] ;  /* 0x00006b00ff0477ac */ /* 0x000e640008000a00 */
[----:B-1----:R-:W2:Y:S01]  /*0110*/  LDG.E R0, desc[UR4][R2.64] ;  /* 0x0000000402007981 */ /* 0x002ea2000c1e1900 */
[----:B------:R-:W-:Y:S01]  /*0120*/  HFMA2 R53, -RZ, RZ, 0, 5.9604644775390625e-08 ;  /* 0x00000001ff357431 */ /* 0x000fe200000001ff */
[----:B--2---:R-:W-:Y:S01]  /*0130*/  R2UR UR45, R0 ;  /* 0x00000000002d72ca */ /* 0x004fe200000e0000 */
[----:B------:R-:W-:Y:S05]  /*0140*/  BRA `(.L_x_0) ;  /* 0x0000000000087947 */ /* 0x000fea0003800000 */
.L_x_1:
[----:B------:R-:W-:Y:S01]  /*0150*/  HFMA2 R53, -RZ, RZ, 0, 5.9604644775390625e-08 ;  /* 0x00000001ff357431 */ /* 0x000fe200000001ff */
[----:B------:R-:W1:Y:S02]  /*0160*/  LDCU UR45, c[0x0][0x880] ;  /* 0x00011000ff2d77ac */ /* 0x000e640008000800 */
.L_x_0:
[----:B------:R-:W2:Y:S02]  /*0170*/  LDCU.64 UR4, c[0x0][0x8b0] ;  /* 0x00011600ff0477ac */ /* 0x000ea40008000a00 */
[----:B--2---:R-:W-:-:S04]  /*0180*/  UISETP.NE.U32.AND UP0, UPT, UR4, URZ, UPT ;  /* 0x000000ff0400728c */ /* 0x004fc8000bf05070 */
[----:B------:R-:W-:-:S09]  /*0190*/  UISETP.NE.AND.EX UP0, UPT, UR5, URZ, UPT, UP0 ;  /* 0x000000ff0500728c */ /* 0x000fd2000bf05300 */
[----:B------:R-:W-:Y:S05]  /*01a0*/  BRA.U UP0, `(.L_x_2) ;  /* 0x0000000100247547 */ /* 0x000fea000b800000 */
[----:B------:R-:W2:Y:S02]  /*01b0*/  LDCU.64 UR4, c[0x0][0x8a8] ;  /* 0x00011500ff0477ac */ /* 0x000ea40008000a00 */
[----:B--2---:R-:W-:-:S04]  /*01c0*/  UISETP.NE.U32.AND UP0, UPT, UR4, URZ, UPT ;  /* 0x000000ff0400728c */ /* 0x004fc8000bf05070 */
[----:B------:R-:W-:-:S09]  /*01d0*/  UISETP.NE.AND.EX UP0, UPT, UR5, URZ, UPT, UP0 ;  /* 0x000000ff0500728c */ /* 0x000fd2000bf05300 */
[----:B------:R-:W-:Y:S05]  /*01e0*/  BRA.U !UP0, `(.L_x_3) ;  /* 0x0000000108107547 */ /* 0x000fea000b800000 */
[----:B------:R-:W2:Y:S01]  /*01f0*/  LDC.64 R16, c[0x0][0x8a8] ;  /* 0x00022a00ff107b82 */ /* 0x000ea20000000a00 */
[----:B------:R-:W2:Y:S02]  /*0200*/  LDCU.64 UR4, c[0x0][0x358] ;  /* 0x00006b00ff0477ac */ /* 0x000ea40008000a00 */
[----:B--2---:R2:W5:Y:S01]  /*0210*/  LDG.E R16, desc[UR4][R16.64] ;  /* 0x0000000410107981 */ /* 0x004562000c1e1900 */
[----:B------:R-:W-:Y:S05]  /*0220*/  BRA `(.L_x_2) ;  /* 0x0000000000047947 */ /* 0x000fea0003800000 */
.L_x_3:
[----:B------:R-:W3:Y:S02]  /*0230*/  LDC R16, c[0x0][0x8a0] ;  /* 0x00022800ff107b82 */ /* 0x000ee40000000800 */
.L_x_2:
[----:B------:R-:W-:Y:S01]  /*0240*/  IMAD.U32 R0, RZ, RZ, UR20 ;  /* 0x00000014ff007e24 */ /* 0x000fe2000f8e00ff */
[----:B------:R-:W-:Y:S04]  /*0250*/  BSSY.RECONVERGENT B0, `(.L_x_4) ;  /* 0x000000c000007945 */ /* 0x000fe80003800200 */
[C---:B------:R-:W-:Y:S02]  /*0260*/  ISETP.NE.OR P1, PT, R0.reuse, 0x1, !P3 ;  /* 0x000000010000780c */ /* 0x040fe40005f25670 */
[----:B------:R-:W-:-:S11]  /*0270*/  ISETP.NE.OR P0, PT, R0, 0x3, !P3 ;  /* 0x000000030000780c */ /* 0x000fd60005f05670 */
[----:B------:R-:W-:Y:S05]  /*0280*/  @P1 BRA `(.L_x_5) ;  /* 0x0000000000201947 */ /* 0x000fea0003800000 */
[----:B------:R-:W4:Y:S02]  /*0290*/  LDCU.64 UR4, c[0x0][0x348] ;  /* 0x00006900ff0477ac */ /* 0x000f240008000a00 */
[----:B----4-:R-:W-:Y:S02]  /*02a0*/  UIADD3 UR6, UP1, UPT, UR4, 0x80, URZ ;  /* 0x0000008004067890 */ /* 0x010fe4000ff3e0ff */
[----:B------:R-:W-:Y:S02]  /*02b0*/  UIADD3 UR4, UP0, UPT, UR4, 0x180, URZ ;  /* 0x0000018004047890 */ /* 0x000fe4000ff1e0ff */
[----:B------:R-:W-:Y:S02]  /*02c0*/  UIADD3.X UR7, UPT, UPT, URZ, UR5, URZ, UP1, !UPT ;  /* 0x00000005ff077290 */ /* 0x000fe40008ffe4ff */
[----:B------:R-:W-:-:S07]  /*02d0*/  UIADD3.X UR5, UPT, UPT, URZ, UR5, URZ, UP0, !UPT ;  /* 0x00000005ff057290 */ /* 0x000fce00087fe4ff */
[----:B------:R4:W-:Y:S02]  /*02e0*/  UTMACCTL.PF [UR6] ;  /* 0x00000000060079b9 */ /* 0x0009e40008040000 */
[----:B------:R4:W-:Y:S02]  /*02f0*/  UTMACCTL.PF [UR4] ;  /* 0x00000000040079b9 */ /* 0x0009e40008040000 */
[----:B----4-:R-:W-:Y:S01]  /*0300*/  NOP ;  /* 0x0000000000007918 */ /* 0x010fe20000000000 */
.L_x_5:
[----:B-1----:R-:W-:Y:S05]  /*0310*/  BSYNC.RECONVERGENT B0 ;  /* 0x0000000000007941 */ /* 0x002fea0003800200 */
.L_x_4:
[----:B------:R-:W-:Y:S04]  /*0320*/  BSSY.RECONVERGENT B0, `(.L_x_6) ;  /* 0x000000a000007945 */ /* 0x000fe80003800200 */
[----:B------:R-:W-:Y:S05]  /*0330*/  @P0 BRA `(.L_x_7) ;  /* 0x0000000000200947 */ /* 0x000fea0003800000 */
[----:B------:R-:W1:Y:S02]  /*0340*/  LDCU.64 UR4, c[0x0][0x348] ;  /* 0x00006900ff0477ac */ /* 0x000e640008000a00 */
[----:B-1----:R-:W-:Y:S02]  /*0350*/  UIADD3 UR6, UP1, UPT, UR4, 0x580, URZ ;  /* 0x0000058004067890 */ /* 0x002fe4000ff3e0ff */
[----:B------:R-:W-:Y:S02]  /*0360*/  UIADD3 UR4, UP0, UPT, UR4, 0x680, URZ ;  /* 0x0000068004047890 */ /* 0x000fe4000ff1e0ff */
[----:B------:R-:W-:Y:S02]  /*0370*/  UIADD3.X UR7, UPT, UPT, URZ, UR5, URZ, UP1, !UPT ;  /* 0x00000005ff077290 */ /* 0x000fe40008ffe4ff */
[----:B------:R-:W-:-:S07]  /*0380*/  UIADD3.X UR5, UPT, UPT, URZ, UR5, URZ, UP0, !UPT ;  /* 0x00000005ff057290 */ /* 0x000fce00087fe4ff */
[----:B------:R1:W-:Y:S02]  /*0390*/  UTMACCTL.PF [UR6] ;  /* 0x00000000060079b9 */ /* 0x0003e40008040000 */
[----:B------:R1:W-:Y:S02]  /*03a0*/  UTMACCTL.PF [UR4] ;  /* 0x00000000040079b9 */ /* 0x0003e40008040000 */
[----:B-1----:R-:W-:Y:S01]  /*03b0*/  NOP ;  /* 0x0000000000007918 */ /* 0x002fe20000000000 */
.L_x_7:
[----:B------:R-:W-:Y:S05]  /*03c0*/  BSYNC.RECONVERGENT B0 ;  /* 0x0000000000007941 */ /* 0x000fea0003800200 */
.L_x_6:
[----:B------:R-:W1:Y:S01]  /*03d0*/  LDCU.64 UR4, c[0x0][0x888] ;  /* 0x00011100ff0477ac */ /* 0x000e620008000a00 */
[----:B------:R-:W-:Y:S02]  /*03e0*/  UISETP.EQ.U32.AND UP2, UPT, UR8, URZ, UPT ;  /* 0x000000ff0800728c */ /* 0x000fe4000bf42070 */
[----:B------:R-:W-:Y:S02]  /*03f0*/  UPLOP3.LUT UP3, UPT, UPT, UPT, UPT, 0x80, 0x8 ;  /* 0x000000000008789c */ /* 0x000fe40003f6f070 */
[----:B-1----:R-:W-:-:S04]  /*0400*/  UISETP.NE.U32.AND UP0, UPT, UR4, URZ, UPT ;  /* 0x000000ff0400728c */ /* 0x002fc8000bf05070 */
[----:B------:R-:W-:-:S04]  /*0410*/  UISETP.NE.AND.EX UP1, UPT, UR5, URZ, UPT, UP0 ;  /* 0x000000ff0500728c */ /* 0x000fc8000bf25300 */
[----:B------:R-:W-:-:S04]  /*0420*/  UISETP.EQ.OR.EX UP4, UPT, UR9, URZ, !UP1, UP2 ;  /* 0x000000ff0900728c */ /* 0x000fc8000cf82720 */
[----:B------:R-:W-:-:S05]  /*0430*/  UP2UR UR62, UPR, URZ, 0x10 ;  /* 0x00000010ff3e7883 */ /* 0x000fca0008000000 */
[----:B------:R-:W-:Y:S07]  /*0440*/  BRA.U !UP4, `(.L_x_8) ;  /* 0x000000010c207547 */ /* 0x000fee000b800000 */
[----:B------:R-:W-:Y:S01]  /*0450*/  UISETP.NE.U32.AND UP2, UPT, UR8, URZ, UPT ;  /* 0x000000ff0800728c */ /* 0x000fe2000bf45070 */
[----:B------:R-:W-:Y:S01]  /*0460*/  FSETP.NEU.AND P0, PT, RZ, UR45, PT ;  /* 0x0000002dff007c0b */ /* 0x000fe2000bf0d000 */
[----:B------:R-:W-:Y:S02]  /*0470*/  USEL UR4, URZ, 0xffffffff, UP1 ;  /* 0xffffffffff047887 */ /* 0x000fe40008800000 */
[----:B------:R-:W-:-:S10]  /*0480*/  UISETP.NE.AND.EX UP2, UPT, UR9, URZ, UPT, UP2 ;  /* 0x000000ff0900728c */ /* 0x000fd4000bf45320 */
[----:B------:R-:W-:Y:S01]  /*0490*/  VOTEU.ANY UP0, P0 ;  /* 0x0000000000ff7886 */ /* 0x000fe20000000100 */
[----:B------:R-:W-:-:S04]  /*04a0*/  @!UP2 USEL UR4, URZ, 0xffffffff, UP0 ;  /* 0xffffffffff04a887 */ /* 0x000fc80008000000 */
[----:B------:R-:W-:-:S04]  /*04b0*/  ULOP3.LUT UR4, UR4, 0x1, URZ, 0xc0, !UPT ;  /* 0x0000000104047892 */ /* 0x000fc8000f8ec0ff */
[----:B------:R-:W-:-:S11]  /*04c0*/  UISETP.NE.U32.AND UP3, UPT, UR4, 0x1, UPT ;  /* 0x000000010400788c */ /* 0x000fd6000bf65070 */
.L_x_8:
[----:B------:R-:W1:Y:S02]  /*04d0*/  SHFL.IDX PT, R2, R54, RZ, 0x1f ;  /* 0x00001fff36027589 */ /* 0x000e6400000e0000 */
[----:B-1----:R-:W-:-:S13]  /*04e0*/  ISETP.NE.AND P0, PT, R2, RZ, PT ;  /* 0x000000ff0200720c */ /* 0x002fda0003f05270 */
[----:B------:R-:W-:Y:S05]  /*04f0*/  @P0 BRA `(.L_x_9) ;  /* 0x0000000800340947 */ /* 0x000fea0003800000 */
[----:B------:R-:W-:Y:S01]  /*0500*/  ELECT P0, URZ, PT ;  /* 0x0000000000ff782f */ /* 0x000fe20003800000 */
[----:B------:R-:W-:-:S12]  /*0510*/  BSSY.RECONVERGENT B0, `(.L_x_9) ;  /* 0x000008b000007945 */ /* 0x000fd80003800200 */
[----:B------:R-:W-:Y:S05]  /*0520*/  @!P0 BRA `(.L_x_10) ;  /* 0x0000000800248947 */ /* 0x000fea0003800000 */
[----:B------:R-:W1:Y:S01]  /*0530*/  S2UR UR4, SR_CgaCtaId ;  /* 0x00000000000479c3 */ /* 0x000e620000008800 */
[----:B------:R-:W-:Y:S01]  /*0540*/  UMOV UR5, 0x400 ;  /* 0x0000040000057882 */ /* 0x000fe20000000000 */
[----:B------:R-:W-:Y:S01]  /*0550*/  UMOV UR8, 0x1 ;  /* 0x0000000100087882 */ /* 0x000fe20000000000 */
[----:B------:R-:W-:Y:S01]  /*0560*/  UMOV UR6, 0x2 ;  /* 0x0000000200067882 */ /* 0x000fe20000000000 */
[----:B------:R-:W-:-:S04]  /*0570*/  UIADD3 UR8, UPT, UPT, -UR8, 0x100000, URZ ;  /* 0x0010000008087890 */ /* 0x000fc8000fffe1ff */
[----:B------:R-:W-:Y:S02]  /*0580*/  USHF.L.U32 UR9, UR8, 0xb, URZ ;  /* 0x0000000b08097899 */ /* 0x000fe400080006ff */
[----:B------:R-:W-:Y:S02]  /*0590*/  USHF.L.U32 UR8, UR8, 0x1, URZ ;  /* 0x0000000108087899 */ /* 0x000fe400080006ff */
[----:B------:R-:W-:-:S04]  /*05a0*/  UIADD3 UR6, UPT, UPT, -UR6, 0x100000, URZ ;  /* 0x0010000006067890 */ /* 0x000fc8000fffe1ff */
[----:B------:R-:W-:Y:S02]  /*05b0*/  USHF.L.U32 UR7, UR6, 0xb, URZ ;  /* 0x0000000b06077899 */ /* 0x000fe400080006ff */
[----:B------:R-:W-:Y:S02]  /*05c0*/  USHF.L.U32 UR6, UR6, 0x1, URZ ;  /* 0x0000000106067899 */ /* 0x000fe400080006ff */
[----:B-1----:R-:W-:Y:S01]  /*05d0*/  ULEA UR4, UR4, UR5, 0x18 ;  /* 0x0000000504047291 */ /* 0x002fe2000f8ec0ff */
[----:B------:R-:W1:Y:S11]  /*05e0*/  FENCE.VIEW.ASYNC.S ;  /* 0x00000000000073c6 */ /* 0x000e760000000000 */
[----:B-1----:R1:W4:Y:S01]  /*05f0*/  SYNCS.EXCH.64 URZ, [UR4], UR8 ;  /* 0x0000000804ff75b2 */ /* 0x0023220008000100 */
[----:B------:R1:W1:Y:S01]  /*0600*/  SYNCS.EXCH.64 URZ, [UR4+0x1f0], UR6 ;  /* 0x0001f00604ff75b2 */ /* 0x0002620008000100 */
        /* <DEDUP_REMOVED lines=122> */
[----:B----4-:R-:W-:Y:S01]  /*0db0*/  NOP ;  /* 0x0000000000007918 */ /* 0x010fe20000000000 */
.L_x_10:
[----:B-1----:R-:W-:Y:S05]  /*0dc0*/  BSYNC.RECONVERGENT B0 ;  /* 0x0000000000007941 */ /* 0x002fea0003800200 */
.L_x_9:
[----:B------:R-:W1:Y:S01]  /*0dd0*/  SHFL.IDX PT, R2, R54, RZ, 0x1f ;  /* 0x00001fff36027589 */ /* 0x000e6200000e0000 */
[----:B------:R-:W-:Y:S01]  /*0de0*/  NOP ;  /* 0x0000000000007918 */ /* 0x000fe20000000000 */
[----:B-1----:R-:W-:-:S13]  /*0df0*/  ISETP.NE.AND P0, PT, R2, 0x1, PT ;  /* 0x000000010200780c */ /* 0x002fda0003f05270 */
[----:B------:R-:W-:Y:S05]  /*0e00*/  @P0 BRA `(.L_x_11) ;  /* 0x0000000000400947 */ /* 0x000fea0003800000 */
        /* <DEDUP_REMOVED lines=9> */
[----:B------:R-:W-:Y:S01]  /*0ea0*/  USHF.L.U32 UR6, UR6, 0x1, URZ ;  /* 0x0000000106067899 */ /* 0x000fe200080006ff */
[----:B------:R-:W-:Y:S01]  /*0eb0*/  ELECT P0, URZ, PT ;  /* 0x0000000000ff782f */ /* 0x000fe20003800000 */
[----:B-1----:R-:W-:Y:S01]  /*0ec0*/  ULEA UR4, UR4, UR5, 0x18 ;  /* 0x0000000504047291 */ /* 0x002fe2000f8ec0ff */
[----:B------:R-:W1:Y:S11]  /*0ed0*/  FENCE.VIEW.ASYNC.S ;  /* 0x00000000000073c6 */ /* 0x000e760000000000 */
[----:B-1----:R1:W4:Y:S01]  /*0ee0*/  SYNCS.EXCH.64 URZ, [UR4+0x3e0], UR8 ;  /* 0x0003e00804ff75b2 */ /* 0x0023220008000100 */
[----:B------:R1:W1:Y:S01]  /*0ef0*/  SYNCS.EXCH.64 URZ, [UR4+0x3e8], UR6 ;  /* 0x0003e80604ff75b2 */ /* 0x0002620008000100 */
[----:B------:R-:W-:Y:S01]  /*0f00*/  NOP ;  /* 0x0000000000007918 */ /* 0x000fe20000000000 */
.L_x_11:
[----:B------:R-:W2:Y:S01]  /*0f10*/  SHFL.IDX PT, R2, R54, RZ, 0x1f ;  /* 0x00001fff36027589 */ /* 0x000ea200000e0000 */
[----:B------:R-:W-:Y:S01]  /*0f20*/  NOP ;  /* 0x0000000000007918 */ /* 0x000fe20000000000 */
[----:B--2---:R-:W-:-:S13]  /*0f30*/  ISETP.NE.AND P0, PT, R2, 0x3, PT ;  /* 0x000000030200780c */ /* 0x004fda0003f05270 */
[----:B------:R-:W-:Y:S05]  /*0f40*/  @P0 BRA `(.L_x_12) ;  /* 0x0000000000300947 */ /* 0x000fea0003800000 */
[----:B-1----:R-:W1:Y:S01]  /*0f50*/  S2UR UR4, SR_CgaCtaId ;  /* 0x00000000000479c3 */ /* 0x002e620000008800 */
[----:B------:R-:W-:Y:S01]  /*0f60*/  UMOV UR5, 0x400 ;  /* 0x0000040000057882 */ /* 0x000fe20000000000 */
[----:B------:R-:W-:Y:S01]  /*0f70*/  UMOV UR6, 0x20 ;  /* 0x0000002000067882 */ /* 0x000fe20000000000 */
[----:B------:R-:W-:Y:S01]  /*0f80*/  ELECT P0, URZ, PT ;  /* 0x0000000000ff782f */ /* 0x000fe20003800000 */
[----:B------:R-:W-:-:S04]  /*0f90*/  UIADD3 UR6, UPT, UPT, -UR6, 0x100000, URZ ;  /* 0x0010000006067890 */ /* 0x000fc8000fffe1ff */
[----:B------:R-:W-:Y:S02]  /*0fa0*/  USHF.L.U32 UR7, UR6, 0xb, URZ ;  /* 0x0000000b06077899 */ /* 0x000fe400080006ff */
[----:B------:R-:W-:Y:S02]  /*0fb0*/  USHF.L.U32 UR6, UR6, 0x1, URZ ;  /* 0x0000000106067899 */ /* 0x000fe400080006ff */
[----:B-1----:R-:W-:Y:S01]  /*0fc0*/  ULEA UR4, UR4, UR5, 0x18 ;  /* 0x0000000504047291 */ /* 0x002fe2000f8ec0ff */
[----:B------:R-:W1:Y:S11]  /*0fd0*/  FENCE.VIEW.ASYNC.S ;  /* 0x00000000000073c6 */ /* 0x000e760000000000 */
[----:B-1----:R2:W1:Y:S01]  /*0fe0*/  SYNCS.EXCH.64 URZ, [UR4+0x3f0], UR6 ;  /* 0x0003f00604ff75b2 */ /* 0x0024620008000100 */
[----:B------:R2:W1:Y:S02]  /*0ff0*/  SYNCS.EXCH.64 URZ, [UR4+0x3f8], UR6 ;  /* 0x0003f80604ff75b2 */ /* 0x0004640008000100 */
[----:B--2---:R-:W-:Y:S01]  /*1000*/  NOP ;  /* 0x0000000000007918 */ /* 0x004fe20000000000 */
.L_x_12:
[----:B------:R-:W2:Y:S01]  /*1010*/  SHFL.IDX PT, R2, R54, RZ, 0x1f ;  /* 0x00001fff36027589 */ /* 0x000ea200000e0000 */
[----:B------:R-:W-:Y:S01]  /*1020*/  NOP ;  /* 0x0000000000007918 */ /* 0x000fe20000000000 */
[----:B--2---:R-:W-:-:S13]  /*1030*/  ISETP.NE.AND P0, PT, R2, 0x4, PT ;  /* 0x000000040200780c */ /* 0x004fda0003f05270 */
[----:B------:R-:W-:Y:S05]  /*1040*/  @P0 BRA `(.L_x_13) ;  /* 0x00000000004c0947 */ /* 0x000fea0003800000 */
[----:B-1----:R-:W1:Y:S01]  /*1050*/  S2UR UR4, SR_CgaCtaId ;  /* 0x00000000000479c3 */ /* 0x002e620000008800 */
[----:B------:R-:W-:Y:S01]  /*1060*/  UMOV UR6, 0x1e0 ;  /* 0x000001e000067882 */ /* 0x000fe20000000000 */
[----:B------:R-:W-:Y:S01]  /*1070*/  UMOV UR5, 0x400 ;  /* 0x0000040000057882 */ /* 0x000fe20000000000 */
[----:B------:R-:W-:Y:S01]  /*1080*/  USEL UR6, UR6, 0x1a0, UP3 ;  /* 0x000001a006067887 */ /* 0x000fe20009800000 */
[----:B------:R-:W-:Y:S01]  /*1090*/  UMOV UR8, 0x1 ;  /* 0x0000000100087882 */ /* 0x000fe20000000000 */
[----:B------:R-:W-:Y:S01]  /*10a0*/  ELECT P0, URZ, PT ;  /* 0x0000000000ff782f */ /* 0x000fe20003800000 */
        /* <DEDUP_REMOVED lines=8> */
[----:B-1----:R2:W1:Y:S01]  /*1130*/  SYNCS.EXCH.64 URZ, [UR4+0x400], UR8 ;  /* 0x0004000804ff75b2 */ /* 0x0024620008000100 */
[----:B------:R2:W1:Y:S01]  /*1140*/  SYNCS.EXCH.64 URZ, [UR4+0x410], UR6 ;  /* 0x0004100604ff75b2 */ /* 0x0004620008000100 */
[----:B------:R2:W1:Y:S01]  /*1150*/  SYNCS.EXCH.64 URZ, [UR4+0x408], UR8 ;  /* 0x0004080804ff75b2 */ /* 0x0004620008000100 */
[----:B------:R2:W1:Y:S02]  /*1160*/  SYNCS.EXCH.64 URZ, [UR4+0x418], UR6 ;  /* 0x0004180604ff75b2 */ /* 0x0004640008000100 */
[----:B--2---:R-:W-:Y:S01]  /*1170*/  NOP ;  /* 0x0000000000007918 */ /* 0x004fe20000000000 */
.L_x_13:
[----:B------:R-:W2:Y:S01]  /*1180*/  SHFL.IDX PT, R2, R54, RZ, 0x1f ;  /* 0x00001fff36027589 */ /* 0x000ea200000e0000 */
[----:B------:R-:W-:Y:S01]  /*1190*/  NOP ;  /* 0x0000000000007918 */ /* 0x000fe20000000000 */
[----:B--2---:R-:W-:-:S13]  /*11a0*/  ISETP.NE.AND P0, PT, R2, 0x5, PT ;  /* 0x000000050200780c */ /* 0x004fda0003f05270 */
[----:B------:R-:W-:Y:S05]  /*11b0*/  @P0 BRA `(.L_x_14) ;  /* 0x0000000000580947 */ /* 0x000fea0003800000 */
[----:B-1----:R-:W1:Y:S01]  /*11c0*/  S2UR UR4, SR_CgaCtaId ;  /* 0x00000000000479c3 */ /* 0x002e620000008800 */
        /* <DEDUP_REMOVED lines=12> */
[----:B-1----:R2:W1:Y:S01]  /*1290*/  SYNCS.EXCH.64 URZ, [UR4+0x420], UR8 ;  /* 0x0004200804ff75b2 */ /* 0x0024620008000100 */
[----:B------:R2:W1:Y:S01]  /*12a0*/  SYNCS.EXCH.64 URZ, [UR4+0x440], UR6 ;  /* 0x0004400604ff75b2 */ /* 0x0004620008000100 */
[----:B------:R2:W1:Y:S01]  /*12b0*/  SYNCS.EXCH.64 URZ, [UR4+0x428], UR8 ;  /* 0x0004280804ff75b2 */ /* 0x0004620008000100 */
[----:B------:R2:W1:Y:S01]  /*12c0*/  SYNCS.EXCH.64 URZ, [UR4+0x448], UR6 ;  /* 0x0004480604ff75b2 */ /* 0x0004620008000100 */
[----:B------:R2:W1:Y:S01]  /*12d0*/  SYNCS.EXCH.64 URZ, [UR4+0x430], UR8 ;  /* 0x0004300804ff75b2 */ /* 0x0004620008000100 */
[----:B------:R2:W1:Y:S01]  /*12e0*/  SYNCS.EXCH.64 URZ, [UR4+0x450], UR6 ;  /* 0x0004500604ff75b2 */ /* 0x0004620008000100 */
[----:B------:R2:W1:Y:S01]  /*12f0*/  SYNCS.EXCH.64 URZ, [UR4+0x438], UR8 ;  /* 0x0004380804ff75b2 */ /* 0x0004620008000100 */
[----:B------:R2:W1:Y:S02]  /*1300*/  SYNCS.EXCH.64 URZ, [UR4+0x458], UR6 ;  /* 0x0004580604ff75b2 */ /* 0x0004640008000100 */
[----:B--2---:R-:W-:Y:S01]  /*1310*/  NOP ;  /* 0x0000000000007918 */ /* 0x004fe20000000000 */
.L_x_14:
[----:B------:R-:W2:Y:S01]  /*1320*/  SHFL.IDX PT, R2, R54, RZ, 0x1f ;  /* 0x00001fff36027589 */ /* 0x000ea200000e0000 */
[----:B------:R-:W-:Y:S01]  /*1330*/  NOP ;  /* 0x0000000000007918 */ /* 0x000fe20000000000 */
[----:B--2---:R-:W-:-:S13]  /*1340*/  ISETP.NE.AND P0, PT, R2, 0x3, PT ;  /* 0x000000030200780c */ /* 0x004fda0003f05270 */
[----:B------:R-:W-:Y:S05]  /*1350*/  @P0 BRA `(.L_x_15) ;  /* 0x0000000000380947 */ /* 0x000fea0003800000 */
[----:B------:R-:W2:Y:S01]  /*1360*/  S2UR UR5, SR_CgaCtaId ;  /* 0x00000000000579c3 */ /* 0x000ea20000008800 */
[----:B-1----:R-:W-:Y:S01]  /*1370*/  UMOV UR4, 0x400 ;  /* 0x0000040000047882 */ /* 0x002fe20000000000 */
[----:B------:R-:W-:Y:S01]  /*1380*/  UMOV UR6, 0x20 ;  /* 0x0000002000067882 */ /* 0x000fe20000000000 */
[----:B------:R-:W-:Y:S01]  /*1390*/  ELECT P0, URZ, PT ;  /* 0x0000000000ff782f */ /* 0x000fe20003800000 */
[----:B------:R-:W-:-:S04]  /*13a0*/  UIADD3 UR6, UPT, UPT, -UR6, 0x100000, URZ ;  /* 0x0010000006067890 */ /* 0x000fc8000fffe1ff */
[----:B------:R-:W-:Y:S02]  /*13b0*/  USHF.L.U32 UR7, UR6, 0xb, URZ ;  /* 0x0000000b06077899 */ /* 0x000fe400080006ff */
[----:B------:R-:W-:Y:S02]  /*13c0*/  USHF.L.U32 UR6, UR6, 0x1, URZ ;  /* 0x0000000106067899 */ /* 0x000fe400080006ff */
[----:B--2---:R-:W-:Y:S01]  /*13d0*/  ULEA UR4, UR5, UR4, 0x18 ;  /* 0x0000000405047291 */ /* 0x004fe2000f8ec0ff */
[----:B------:R-:W1:Y:S11]  /*13e0*/  FENCE.VIEW.ASYNC.S ;  /* 0x00000000000073c6 */ /* 0x000e760000000000 */
[----:B-1----:R2:W1:Y:S01]  /*13f0*/  SYNCS.EXCH.64 URZ, [UR4+0x460], UR6 ;  /* 0x0004600604ff75b2 */ /* 0x0024620008000100 */
[----:B------:R2:W1:Y:S01]  /*1400*/  SYNCS.EXCH.64 URZ, [UR4+0x470], UR6 ;  /* 0x0004700604ff75b2 */ /* 0x0004620008000100 */
[----:B------:R2:W1:Y:S01]  /*1410*/  SYNCS.EXCH.64 URZ, [UR4+0x468], UR6 ;  /* 0x0004680604ff75b2 */ /* 0x0004620008000100 */
[----:B------:R2:W1:Y:S02]  /*1420*/  SYNCS.EXCH.64 URZ, [UR4+0x478], UR6 ;  /* 0x0004780604ff75b2 */ /* 0x0004640008000100 */
[----:B--2---:R-:W-:Y:S01]  /*1430*/  NOP ;  /* 0x0000000000007918 */ /* 0x004fe20000000000 */
.L_x_15:
[----:B-1----:R-:W1:Y:S01]  /*1440*/  LDCU UR4, c[0x0][0x36c] ;  /* 0x00006d80ff0477ac */ /* 0x002e620008000800 */
[----:B------:R-:W-:Y:S01]  /*1450*/  ISETP.NE.OR P3, PT, R0, 0x2, !P3 ;  /* 0x000000020000780c */ /* 0x000fe20005f65670 */
[----:B------:R-:W-:Y:S01]  /*1460*/  NOP ;  /* 0x0000000000007918 */ /* 0x000fe20000000000 */
[----:B------:R-:W-:Y:S01]  /*1470*/  LOP3.LUT R0, R60, 0x1f, RZ, 0xc0, !PT ;  /* 0x0000001f3c007812 */ /* 0x000fe200078ec0ff */
[----:B------:R-:W-:Y:S02]  /*1480*/  UISETP.NE.AND UP4, UPT, UR20, 0x2, UPT ;  /* 0x000000021400788c */ /* 0x000fe4000bf85270 */
[----:B------:R-:W-:Y:S02]  /*1490*/  UISETP.NE.AND UP5, UPT, UR20, URZ, UPT ;  /* 0x000000ff1400728c */ /* 0x000fe4000bfa5270 */
[----:B-1----:R-:W-:-:S09]  /*14a0*/  UISETP.EQ.U32.AND UP6, UPT, UR4, 0x1, UPT ;  /* 0x000000010400788c */ /* 0x002fd2000bfc2070 */
[----:B------:R-:W-:Y:S05]  /*14b0*/  BRA.U !UP6, `(.L_x_16) ;  /* 0x000000010e087547 */ /* 0x000fea000b800000 */
[----:B----4-:R-:W-:Y:S01]  /*14c0*/  UCGABAR_ARV ;  /* 0x00000000000079c7 */ /* 0x010fe20008000000 */
[----:B------:R-:W-:Y:S05]  /*14d0*/  BRA `(.L_x_17) ;  /* 0x0000000000047947 */ /* 0x000fea0003800000 */
.L_x_16:
[----:B----4-:R-:W-:Y:S01]  /*14e0*/  NOP ;  /* 0x0000000000007918 */ /* 0x010fe20000000000 */
.L_x_17:
[----:B------:R-:W1:Y:S01]  /*14f0*/  S2UR UR49, SR_CTAID.X ;  /* 0x00000000003179c3 */ /* 0x000e620000002500 */
[----:B------:R-:W-:-:S05]  /*1500*/  CS2R.32 R55, SR_CgaSize ;  /* 0x0000000000377805 */ /* 0x000fca0000008a00 */
[----:B------:R-:W-:-:S05]  /*1510*/  IMAD R55, R55, -0xa0, RZ ;  /* 0xffffff6037377824 */ /* 0x000fca00078e02ff */
[----:B------:R-:W-:-:S14]  /*1520*/  R2UR UR5, R55 ;  /* 0x00000000370572ca */ /* 0x000fdc00000e0000 */
[----:B------:R-:W2:Y:S01]  /*1530*/  LDCU UR5, c[0x0][UR5+0x2b0] ;  /* 0x00005600050577ac */ /* 0x000ea20008000800 */
[----:B------:R-:W-:-:S05]  /*1540*/  CS2R.32 R55, SR_CgaSize ;  /* 0x0000000000377805 */ /* 0x000fca0000008a00 */
[----:B------:R-:W-:-:S05]  /*1550*/  IMAD R55, R55, -0xa0, RZ ;  /* 0xffffff6037377824 */ /* 0x000fca00078e02ff */
[----:B------:R-:W-:-:S14]  /*1560*/  R2UR UR4, R55 ;  /* 0x00000000370472ca */ /* 0x000fdc00000e0000 */
[----:B------:R-:W4:Y:S01]  /*1570*/  LDCU UR4, c[0x0][UR4+0x2b4] ;  /* 0x00005680040477ac */ /* 0x000f220008000800 */
[----:B------:R-:W3:Y:S01]  /*1580*/  S2UR UR48, SR_CTAID.Y ;  /* 0x00000000003079c3 */ /* 0x000ee20000002600 */
[----:B------:R-:W-:-:S05]  /*1590*/  CS2R.32 R55, SR_CgaSize ;  /* 0x0000000000377805 */ /* 0x000fca0000008a00 */
[----:B------:R-:W-:-:S05]  /*15a0*/  IMAD R55, R55, -0xa0, RZ ;  /* 0xffffff6037377824 */ /* 0x000fca00078e02ff */
[----:B------:R-:W-:-:S14]  /*15b0*/  R2UR UR8, R55 ;  /* 0x00000000370872ca */ /* 0x000fdc00000e0000 */
[----:B------:R-:W4:Y:S01]  /*15c0*/  LDCU UR8, c[0x0][UR8+0x2a0] ;  /* 0x00005400080877ac */ /* 0x000f220008000800 */
[----:B------:R-:W-:-:S05]  /*15d0*/  CS2R.32 R55, SR_CgaSize ;  /* 0x0000000000377805 */ /* 0x000fca0000008a00 */
[----:B------:R-:W-:-:S05]  /*15e0*/  IMAD R55, R55, -0xa0, RZ ;  /* 0xffffff6037377824 */ /* 0x000fca00078e02ff */
[----:B------:R-:W-:-:S14]  /*15f0*/  R2UR UR63, R55 ;  /* 0x00000000373f72ca */ /* 0x000fdc00000e0000 */
[----:B------:R-:W4:Y:S01]  /*1600*/  LDCU UR63, c[0x0][UR63+0x2a4] ;  /* 0x000054803f3f77ac */ /* 0x000f220008000800 */
[----:B------:R-:W4:Y:S01]  /*1610*/  S2UR UR6, SR_CgaCtaId ;  /* 0x00000000000679c3 */ /* 0x000f220000008800 */
[----:B------:R-:W4:Y:S01]  /*1620*/  LDCU UR21, c[0x0][0xb24] ;  /* 0x00016480ff1577ac */ /* 0x000f220008000800 */
[----:B------:R-:W4:Y:S01]  /*1630*/  LDCU UR41, c[0x0][0xb24] ;  /* 0x00016480ff2977ac */ /* 0x000f220008000800 */
[----:B-1----:R-:W-:Y:S01]  /*1640*/  I2FP.F32.U32 R3, UR49 ;  /* 0x0000003100037c45 */ /* 0x002fe20008201000 */
[----:B------:R-:W1:Y:S04]  /*1650*/  LDCU UR23, c[0x0][0xb30] ;  /* 0x00016600ff1777ac */ /* 0x000e680008000800 */
[----:B--2---:R-:W-:Y:S01]  /*1660*/  FMUL R3, R3, UR5 ;  /* 0x0000000503037c20 */ /* 0x004fe20008400000 */
[----:B---3--:R-:W-:-:S05]  /*1670*/  I2FP.F32.U32 R2, UR48 ;  /* 0x0000003000027c45 */ /* 0x008fca0008201000 */
[----:B------:R-:W2:Y:S01]  /*1680*/  F2I.U32.TRUNC.NTZ R3, R3 ;  /* 0x0000000300037305 */ /* 0x000ea2000020f000 */
[----:B----4-:R-:W-:Y:S01]  /*1690*/  FMUL R2, R2, UR4 ;  /* 0x0000000402027c20 */ /* 0x010fe20008400000 */
[----:B------:R-:W-:-:S06]  /*16a0*/  ULOP3.LUT UR4, UR6, 0x1, URZ, 0xc0, !UPT ;  /* 0x0000000106047892 */ /* 0x000fcc000f8ec0ff */
[----:B------:R-:W3:Y:S01]  /*16b0*/  F2I.U32.TRUNC.NTZ R2, R2 ;  /* 0x0000000200027305 */ /* 0x000ee2000020f000 */
[----:B------:R-:W-:-:S04]  /*16c0*/  UISETP.NE.U32.AND UP0, UPT, UR4, 0x1, UPT ;  /* 0x000000010400788c */ /* 0x000fc8000bf05070 */
[----:B------:R-:W-:Y:S01]  /*16d0*/  USEL UR4, URZ, 0x300, UP0 ;  /* 0x00000300ff047887 */ /* 0x000fe20008000000 */
[----:B--2---:R-:W-:Y:S02]  /*16e0*/  R2UR UR5, R3 ;  /* 0x00000000030572ca */ /* 0x004fe400000e0000 */
[----:B---3--:R-:W-:Y:S02]  /*16f0*/  R2UR UR7, R2 ;  /* 0x00000000020772ca */ /* 0x008fe400000e0000 */
[----:B------:R-:W-:-:S09]  /*1700*/  PRMT R2, RZ, 0x7610, R2 ;  /* 0x00007610ff027816 */ /* 0x000fd20000000002 */
[----:B------:R-:W-:-:S04]  /*1710*/  UIADD3 UR6, UPT, UPT, -UR5, URZ, URZ ;  /* 0x000000ff05067290 */ /* 0x000fc8000fffe1ff */
[----:B------:R-:W-:Y:S02]  /*1720*/  UIMAD UR6, UR8, UR6, UR49 ;  /* 0x00000006080672a4 */ /* 0x000fe4000f8e0231 */
[----:B------:R-:W-:-:S04]  /*1730*/  UIADD3 UR5, UPT, UPT, -UR7, URZ, URZ ;  /* 0x000000ff07057290 */ /* 0x000fc8000fffe1ff */
[----:B------:R-:W-:Y:S01]  /*1740*/  IMAD.U32 R55, RZ, RZ, UR6 ;  /* 0x00000006ff377e24 */ /* 0x000fe2000f8e00ff */
[----:B------:R-:W-:Y:S01]  /*1750*/  UIMAD UR63, UR63, UR5, UR48 ;  /* 0x000000053f3f72a4 */ /* 0x000fe2000f8e0230 */
[----:B-1----:R-:W-:Y:S11]  /*1760*/  BRA.U UP5, `(.L_x_18) ;  /* 0x0000000105287547 */ /* 0x002ff6000b800000 */
[----:B------:R-:W-:Y:S01]  /*1770*/  R2UR UR7, R55 ;  /* 0x00000000370772ca */ /* 0x000fe200000e0000 */
[----:B------:R-:W-:-:S12]  /*1780*/  UISETP.NE.AND UP0, UPT, UR63, URZ, UPT ;  /* 0x000000ff3f00728c */ /* 0x000fd8000bf05270 */
[----:B------:R-:W-:-:S04]  /*1790*/  UISETP.EQ.OR UP0, UPT, UR7, URZ, !UP0 ;  /* 0x000000ff0700728c */ /* 0x000fc8000c702670 */
[----:B------:R-:W-:Y:S02]  /*17a0*/  USEL UR6, URZ, 0x1, !UP0 ;  /* 0x00000001ff067887 */ /* 0x000fe4000c000000 */
[----:B------:R-:W-:-:S04]  /*17b0*/  UISETP.NE.AND UP0, UPT, UR63, URZ, UPT ;  /* 0x000000ff3f00728c */ /* 0x000fc8000bf05270 */
[----:B------:R-:W-:Y:S02]  /*17c0*/  USEL UR5, URZ, 0x2, UP0 ;  /* 0x00000002ff057887 */ /* 0x000fe40008000000 */
[----:B------:R-:W-:-:S04]  /*17d0*/  UISETP.NE.AND UP0, UPT, UR7, 0x1, UPT ;  /* 0x000000010700788c */ /* 0x000fc8000bf05270 */
[----:B------:R-:W-:-:S04]  /*17e0*/  USEL UR5, UR5, 0x2, UP0 ;  /* 0x0000000205057887 */ /* 0x000fc80008000000 */
[----:B------:R-:W-:-:S06]  /*17f0*/  UIADD3 UR5, UPT, UPT, UR6, UR5, URZ ;  /* 0x0000000506057290 */ /* 0x000fcc000fffe0ff */
[----:B------:R-:W-:-:S07]  /*1800*/  MOV R2, UR5 ;  /* 0x0000000500027c02 */ /* 0x000fce0008000f00 */
.L_x_18:
[----:B------:R-:W1:Y:S01]  /*1810*/  S2UR UR36, SR_CTAID.Z ;  /* 0x00000000002479c3 */ /* 0x000e620000002700 */
[----:B------:R-:W-:-:S09]  /*1820*/  UISETP.GE.AND UP0, UPT, UR21, 0x1, UPT ;  /* 0x000000011500788c */ /* 0x000fd2000bf06270 */
[----:B------:R-:W-:Y:S05]  /*1830*/  BRA.U !UP0, `(.L_x_19) ;  /* 0x0000000108d07547 */ /* 0x000fea000b800000 */
[----:B------:R-:W2:Y:S01]  /*1840*/  LDCU.128 UR12, c[0x0][0xb10] ;  /* 0x00016200ff0c77ac */ /* 0x000ea20008000c00 */
[----:B------:R-:W3:Y:S01]  /*1850*/  LDCU UR22, c[0x0][0xb0c] ;  /* 0x00016180ff1677ac */ /* 0x000ee20008000800 */
[----:B------:R-:W4:Y:S01]  /*1860*/  LDCU UR7, c[0x0][0x370] ;  /* 0x00006e00ff0777ac */ /* 0x000f220008000800 */
[----:B------:R-:W1:Y:S01]  /*1870*/  LDCU UR8, c[0x0][0x374] ;  /* 0x00006e80ff0877ac */ /* 0x000e620008000800 */
[----:B------:R-:W1:Y:S01]  /*1880*/  LDCU UR9, c[0x0][0xb20] ;  /* 0x00016400ff0977ac */ /* 0x000e620008000800 */
[----:B--2---:R-:W-:Y:S02]  /*1890*/  UIMAD.WIDE.U32 UR10, UR49, UR12, URZ ;  /* 0x0000000c310a72a5 */ /* 0x004fe4000f8e00ff */
[----:B---3--:R-:W-:Y:S02]  /*18a0*/  UISETP.NE.AND UP0, UPT, UR22, 0x1, UPT ;  /* 0x000000011600788c */ /* 0x008fe4000bf05270 */
[----:B------:R-:W-:Y:S02]  /*18b0*/  UIMAD.WIDE.U32 UR16, UR48, UR15, URZ ;  /* 0x0000000f301072a5 */ /* 0x000fe4000f8e00ff */
[----:B----4-:R-:W-:Y:S01]  /*18c0*/  UIMAD.WIDE.U32 UR18, UR7, UR12, URZ ;  /* 0x0000000c071272a5 */ /* 0x010fe2000f8e00ff */
[----:B------:R-:W-:Y:S01]  /*18d0*/  UMOV UR6, UR11 ;  /* 0x0000000b00067c82 */ /* 0x000fe20008000000 */
[----:B------:R-:W-:-:S02]  /*18e0*/  UISETP.NE.AND UP2, UPT, UR21, 0x1, UPT ;  /* 0x000000011500788c */ /* 0x000fc4000bf45270 */
[----:B------:R-:W-:Y:S01]  /*18f0*/  USHF.R.U32.HI UR6, URZ, UR13, UR6 ;  /* 0x0000000dff067299 */ /* 0x000fe20008011606 */
[----:B------:R-:W2:Y:S02]  /*1900*/  LDCU.64 UR10, c[0x0][0xb28] ;  /* 0x00016500ff0a77ac */ /* 0x000ea40008000a00 */
[----:B------:R-:W-:Y:S01]  /*1910*/  UMOV UR18, UR19 ;  /* 0x0000001300127c82 */ /* 0x000fe20008000000 */
[----:B------:R-:W-:Y:S02]  /*1920*/  USEL UR6, UR49, UR6, !UP0 ;  /* 0x0000000631067287 */ /* 0x000fe4000c000000 */
[----:B------:R-:W-:Y:S02]  /*1930*/  @UP0 USHF.R.U32.HI UR7, URZ, UR13, UR18 ;  /* 0x0000000dff070299 */ /* 0x000fe40008011612 */
[----:B------:R-:W-:Y:S02]  /*1940*/  UISETP.NE.AND UP0, UPT, UR14, 0x1, UPT ;  /* 0x000000010e00788c */ /* 0x000fe4000bf05270 */
[----:B-1----:R-:W-:Y:S01]  /*1950*/  UIMAD.WIDE.U32 UR12, UR8, UR15, URZ ;  /* 0x0000000f080c72a5 */ /* 0x002fe2000f8e00ff */
[----:B------:R-:W-:-:S02]  /*1960*/  UMOV UR5, UR17 ;  /* 0x0000001100057c82 */ /* 0x000fc40008000000 */
[----:B------:R-:W-:-:S04]  /*1970*/  USHF.R.U32.HI UR5, URZ, UR9, UR5 ;  /* 0x00000009ff057299 */ /* 0x000fc80008011605 */
[----:B------:R-:W-:Y:S01]  /*1980*/  UMOV UR12, UR13 ;  /* 0x0000000d000c7c82 */ /* 0x000fe20008000000 */
[----:B--2---:R-:W-:Y:S02]  /*1990*/  UIMAD.WIDE.U32 UR16, UR7, UR10, URZ ;  /* 0x0000000a071072a5 */ /* 0x004fe4000f8e00ff */
[----:B------:R-:W-:Y:S02]  /*19a0*/  @UP0 USHF.R.U32.HI UR8, URZ, UR9, UR12 ;  /* 0x00000009ff080299 */ /* 0x000fe4000801160c */
[----:B------:R-:W-:Y:S02]  /*19b0*/  USEL UR5, UR48, UR5, !UP0 ;  /* 0x0000000530057287 */ /* 0x000fe4000c000000 */
[----:B------:R-:W-:Y:S01]  /*19c0*/  UIMAD.WIDE.U32 UR12, UR8, UR10, URZ ;  /* 0x0000000a080c72a5 */ /* 0x000fe2000f8e00ff */
[----:B------:R-:W-:Y:S02]  /*19d0*/  UMOV UR16, UR17 ;  /* 0x0000001100107c82 */ /* 0x000fe40008000000 */
[----:B------:R-:W-:-:S04]  /*19e0*/  @UP2 USHF.R.U32.HI UR7, URZ, UR11, UR16 ;  /* 0x0000000bff072299 */ /* 0x000fc80008011610 */
[----:B------:R-:W-:Y:S01]  /*19f0*/  UMOV UR12, UR13 ;  /* 0x0000000d000c7c82 */ /* 0x000fe20008000000 */
[----:B------:R-:W-:Y:S02]  /*1a00*/  UIMAD UR9, UR7, UR21, URZ ;  /* 0x00000015070972a4 */ /* 0x000fe4000f8e02ff */
[----:B------:R-:W-:Y:S02]  /*1a10*/  @UP2 USHF.R.U32.HI UR8, URZ, UR11, UR12 ;  /* 0x0000000bff082299 */ /* 0x000fe4000801160c */
[----:B------:R-:W-:Y:S02]  /*1a20*/  UIMAD.WIDE.U32 UR12, UR5, UR10, URZ ;  /* 0x0000000a050c72a5 */ /* 0x000fe4000f8e00ff */
[----:B------:R-:W-:Y:S02]  /*1a30*/  UIMAD UR8, UR8, UR21, URZ ;  /* 0x00000015080872a4 */ /* 0x000fe4000f8e02ff */
[----:B------:R-:W-:Y:S02]  /*1a40*/  UIADD3 UR12, UPT, UPT, -UR6, URZ, URZ ;  /* 0x000000ff060c7290 */ /* 0x000fe4000fffe1ff */
[----:B------:R-:W-:-:S02]  /*1a50*/  UISETP.GE.AND UP0, UPT, UR5, UR8, UPT ;  /* 0x000000080500728c */ /* 0x000fc4000bf06270 */
[----:B------:R-:W-:Y:S02]  /*1a60*/  UIMAD UR49, UR22, UR12, UR49 ;  /* 0x0000000c163172a4 */ /* 0x000fe4000f8e0231 */
[----:B------:R-:W-:Y:S02]  /*1a70*/  UISETP.GE.OR UP0, UPT, UR6, UR9, UP0 ;  /* 0x000000090600728c */ /* 0x000fe40008706670 */
[----:B------:R-:W-:-:S03]  /*1a80*/  UIMAD.WIDE.U32 UR8, UR6, UR10, URZ ;  /* 0x0000000a060872a5 */ /* 0x000fc6000f8e00ff */
[----:B------:R-:W-:Y:S02]  /*1a90*/  UMOV UR10, UR13 ;  /* 0x0000000d000a7c82 */ /* 0x000fe40008000000 */
[----:B------:R-:W-:-:S04]  /*1aa0*/  USHF.R.U32.HI UR10, URZ, UR11, UR10 ;  /* 0x0000000bff0a7299 */ /* 0x000fc8000801160a */
[----:B------:R-:W-:Y:S02]  /*1ab0*/  USEL UR8, UR5, UR10, !UP2 ;  /* 0x0000000a05087287 */ /* 0x000fe4000d000000 */
[----:B------:R-:W-:Y:S02]  /*1ac0*/  @!UP0 USHF.R.U32.HI UR9, URZ, UR11, UR9 ;  /* 0x0000000bff098299 */ /* 0x000fe40008011609 */
[----:B------:R-:W-:Y:S02]  /*1ad0*/  UIADD3 UR10, UPT, UPT, -UR8, URZ, URZ ;  /* 0x000000ff080a7290 */ /* 0x000fe4000fffe1ff */
[----:B------:R-:W-:Y:S02]  /*1ae0*/  @!UP0 USEL UR9, UR6, UR9, !UP2 ;  /* 0x0000000906098287 */ /* 0x000fe4000d000000 */
[----:B------:R-:W-:Y:S02]  /*1af0*/  UIMAD UR10, UR21, UR10, UR5 ;  /* 0x0000000a150a72a4 */ /* 0x000fe4000f8e0205 */
[----:B------:R-:W-:-:S02]  /*1b00*/  UIADD3 UR11, UPT, UPT, -UR5, URZ, URZ ;  /* 0x000000ff050b7290 */ /* 0x000fc4000fffe1ff */
[----:B------:R-:W-:Y:S02]  /*1b10*/  @!UP0 UIMAD UR7, UR10, UR7, UR9 ;  /* 0x000000070a0782a4 */ /* 0x000fe4000f8e0209 */
[----:B------:R-:W-:Y:S02]  /*1b20*/  @!UP0 UIADD3 UR8, UPT, UPT, UR8, -UR9, URZ ;  /* 0x8000000908088290 */ /* 0x000fe4000fffe0ff */
[----:B------:R-:W-:Y:S02]  /*1b30*/  UIMAD UR11, UR14, UR11, UR48 ;  /* 0x0000000b0e0b72a4 */ /* 0x000fe4000f8e0230 */
[----:B------:R-:W-:-:S03]  /*1b40*/  @!UP0 UIMAD UR5, UR8, UR21, UR6 ;  /* 0x00000015080582a4 */ /* 0x000fc6000f8e0206 */
[----:B------:R-:W-:Y:S01]  /*1b50*/  @!UP0 UMOV UR6, UR7 ;  /* 0x0000000700068c82 */ /* 0x000fe20008000000 */
[----:B------:R-:W-:Y:S02]  /*1b60*/  UIMAD UR48, UR5, UR14, UR11 ;  /* 0x0000000e053072a4 */ /* 0x000fe4000f8e020b */
[----:B------:R-:W-:-:S12]  /*1b70*/  UIMAD UR49, UR6, UR22, UR49 ;  /* 0x00000016063172a4 */ /* 0x000fd8000f8e0231 */
.L_x_19:
[----:B------:R-:W-:-:S09]  /*1b80*/  UISETP.NE.AND UP0, UPT, UR23, 0x1, UPT ;  /* 0x000000011700788c */ /* 0x000fd2000bf05270 */
[----:B------:R-:W-:Y:S05]  /*1b90*/  BRA.U UP0, `(.L_x_20) ;  /* 0x0000000100447547 */ /* 0x000fea000b800000 */
[----:B------:R-:W2:Y:S01]  /*1ba0*/  LDCU.128 UR12, c[0x0][0xb10] ;  /* 0x00016200ff0c77ac */ /* 0x000ea20008000c00 */
[----:B------:R-:W3:Y:S01]  /*1bb0*/  LDCU UR10, c[0x0][0xb0c] ;  /* 0x00016180ff0a77ac */ /* 0x000ee20008000800 */
[----:B------:R-:W4:Y:S01]  /*1bc0*/  LDCU UR11, c[0x0][0xb20] ;  /* 0x00016400ff0b77ac */ /* 0x000f220008000800 */
[----:B--2---:R-:W-:Y:S02]  /*1bd0*/  UIMAD.WIDE.U32 UR6, UR49, UR12, URZ ;  /* 0x0000000c310672a5 */ /* 0x004fe4000f8e00ff */
[----:B------:R-:W-:Y:S02]  /*1be0*/  UIMAD.WIDE.U32 UR8, UR48, UR15, URZ ;  /* 0x0000000f300872a5 */ /* 0x000fe4000f8e00ff */
[----:B---3--:R-:W-:-:S03]  /*1bf0*/  UISETP.NE.AND UP0, UPT, UR10, 0x1, UPT ;  /* 0x000000010a00788c */ /* 0x008fc6000bf05270 */
[----:B------:R-:W-:Y:S02]  /*1c00*/  UMOV UR6, UR7 ;  /* 0x0000000700067c82 */ /* 0x000fe40008000000 */
[----:B------:R-:W-:Y:S01]  /*1c10*/  USHF.R.U32.HI UR6, URZ, UR13, UR6 ;  /* 0x0000000dff067299 */ /* 0x000fe20008011606 */
[----:B------:R-:W-:-:S03]  /*1c20*/  UMOV UR5, UR9 ;  /* 0x0000000900057c82 */ /* 0x000fc60008000000 */
[----:B------:R-:W-:Y:S02]  /*1c30*/  USEL UR6, UR49, UR6, !UP0 ;  /* 0x0000000631067287 */ /* 0x000fe4000c000000 */
[----:B------:R-:W-:Y:S02]  /*1c40*/  UISETP.NE.AND UP0, UPT, UR14, 0x1, UPT ;  /* 0x000000010e00788c */ /* 0x000fe4000bf05270 */
[----:B----4-:R-:W-:-:S04]  /*1c50*/  USHF.R.U32.HI UR5, URZ, UR11, UR5 ;  /* 0x0000000bff057299 */ /* 0x010fc80008011605 */
[----:B------:R-:W-:-:S04]  /*1c60*/  USEL UR5, UR48, UR5, !UP0 ;  /* 0x0000000530057287 */ /* 0x000fc8000c000000 */
[----:B------:R-:W-:Y:S02]  /*1c70*/  UIADD3 UR7, UPT, UPT, UR6, -UR5, URZ ;  /* 0x8000000506077290 */ /* 0x000fe4000fffe0ff */
[----:B------:R-:W-:Y:S02]  /*1c80*/  UIADD3 UR5, UPT, UPT, -UR6, UR5, URZ ;  /* 0x0000000506057290 */ /* 0x000fe4000fffe1ff */
[----:B------:R-:W-:Y:S02]  /*1c90*/  UIMAD UR48, UR7, UR14, UR48 ;  /* 0x0000000e073072a4 */ /* 0x000fe4000f8e0230 */
[----:B------:R-:W-:-:S12]  /*1ca0*/  UIMAD UR49, UR5, UR10, UR49 ;  /* 0x0000000a053172a4 */ /* 0x000fd8000f8e0231 */
.L_x_20:
[----:B------:R-:W-:Y:S01]  /*1cb0*/  UISETP.NE.AND UP0, UPT, UR20, 0x2, UPT ;  /* 0x000000021400788c */ /* 0x000fe2000bf05270 */
[----:B------:R-:W-:Y:S09]  /*1cc0*/  BRA.U !UP6, `(.L_x_21) ;  /* 0x000000010e0c7547 */ /* 0x000ff2000b800000 */
[----:B------:R-:W-:Y:S01]  /*1cd0*/  UCGABAR_WAIT ;  /* 0x0000000000007dc7 */ /* 0x000fe20008000000 */
[----:B------:R-:W-:Y:S01]  /*1ce0*/  CCTL.IVALL ;  /* 0x00000000ff00798f */ /* 0x000fe20002000000 */
[----:B------:R-:W-:Y:S05]  /*1cf0*/  BRA `(.L_x_22) ;  /* 0x0000000000047947 */ /* 0x000fea0003800000 */
.L_x_21:
[----:B------:R-:W-:Y:S06]  /*1d00*/  BAR.SYNC.DEFER_BLOCKING 0x0 ;  /* 0x0000000000007b1d */ /* 0x000fec0000010000 */
.L_x_22:
[----:B------:R-:W-:Y:S05]  /*1d10*/  BRA.U UP0, `(.L_x_23) ;  /* 0x0000001100987547 */ /* 0x000fea000b800000 */
[----:B------:R-:W2:Y:S01]  /*1d20*/  LDCU UR7, c[0x0][0x38c] ;  /* 0x00007180ff0777ac */ /* 0x000ea20008000800 */
[----:B------:R-:W3:Y:S01]  /*1d30*/  S2UR UR9, SR_CgaCtaId ;  /* 0x00000000000979c3 */ /* 0x000ee20000008800 */
[----:B------:R-:W-:Y:S01]  /*1d40*/  PLOP3.LUT P1, PT, PT, PT, UP3, 0x80, 0x8 ;  /* 0x000000000008781c */ /* 0x000fe20003f2f038 */
[----:B------:R-:W-:Y:S01]  /*1d50*/  IMAD.MOV.U32 R12, RZ, RZ, 0x1 ;  /* 0x00000001ff0c7424 */ /* 0x000fe200078e00ff */
[----:B------:R-:W-:Y:S01]  /*1d60*/  UMOV UR8, 0x400 ;  /* 0x0000040000087882 */ /* 0x000fe20000000000 */
[----:B------:R-:W-:Y:S01]  /*1d70*/  UISETP.NE.AND UP1, UPT, UR20, URZ, UPT ;  /* 0x000000ff1400728c */ /* 0x000fe2000bf25270 */
[----:B------:R-:W-:Y:S01]  /*1d80*/  ISETP.EQ.OR P2, PT, R0, RZ, P3 ;  /* 0x000000ff0000720c */ /* 0x000fe20001f42670 */
[----:B------:R-:W-:Y:S01]  /*1d90*/  USEL UR15, URZ, 0x1, UP4 ;  /* 0x00000001ff0f7887 */ /* 0x000fe2000a000000 */
[----:B------:R-:W-:Y:S02]  /*1da0*/  PLOP3.LUT P1, PT, P1, PT, PT, 0x8, 0x80 ;  /* 0x000000000080781c */ /* 0x000fe40000f2e170 */
[----:B------:R-:W-:Y:S01]  /*1db0*/  CS2R R10, SRZ ;  /* 0x00000000000a7805 */ /* 0x000fe2000001ff00 */
[----:B------:R-:W-:Y:S01]  /*1dc0*/  IMAD.MOV.U32 R9, RZ, RZ, RZ ;  /* 0x000000ffff097224 */ /* 0x000fe200078e00ff */
[----:B------:R-:W4:Y:S01]  /*1dd0*/  LDCU UR40, c[0x0][0x370] ;  /* 0x00006e00ff2877ac */ /* 0x000f220008000800 */
[----:B------:R-:W-:Y:S01]  /*1de0*/  IMAD.MOV.U32 R8, RZ, RZ, 0x1 ;  /* 0x00000001ff087424 */ /* 0x000fe200078e00ff */
[----:B------:R-:W1:Y:S01]  /*1df0*/  LDCU.64 UR26, c[0x0][0x348] ;  /* 0x00006900ff1a77ac */ /* 0x000e620008000a00 */
[----:B--2---:R-:W-:-:S02]  /*1e00*/  UIADD3 UR6, UPT, UPT, UR7, 0x1f, URZ ;  /* 0x0000001f07067890 */ /* 0x004fc4000fffe0ff */
[----:B------:R-:W-:Y:S02]  /*1e10*/  UIADD3 UR47, UPT, UPT, UR7, 0x3e, URZ ;  /* 0x0000003e072f7890 */ /* 0x000fe4000fffe0ff */
[----:B------:R-:W-:Y:S02]  /*1e20*/  USHF.R.S32.HI UR5, URZ, 0x1f, UR6 ;  /* 0x0000001fff057899 */ /* 0x000fe40008011406 */
[----:B------:R-:W-:Y:S02]  /*1e30*/  USHF.R.U32.HI UR46, URZ, 0x5, UR4 ;  /* 0x00000005ff2e7899 */ /* 0x000fe40008011604 */
[----:B------:R-:W-:Y:S02]  /*1e40*/  ULEA.HI UR5, UR5, UR6, URZ, 0x5 ;  /* 0x0000000605057291 */ /* 0x000fe4000f8f28ff */
[----:B---3--:R-:W-:Y:S02]  /*1e50*/  ULEA UR6, UR9, UR8, 0x18 ;  /* 0x0000000809067291 */ /* 0x008fe4000f8ec0ff */
[----:B------:R-:W-:-:S02]  /*1e60*/  USHF.R.S32.HI UR43, URZ, 0x5, UR5 ;  /* 0x00000005ff2b7899 */ /* 0x000fc40008011405 */
[----:B------:R-:W-:Y:S02]  /*1e70*/  UIADD3 UR5, UPT, UPT, UR7, -0x1, URZ ;  /* 0xffffffff07057890 */ /* 0x000fe4000fffe0ff */
[----:B------:R-:W-:Y:S02]  /*1e80*/  UISETP.LT.U32.AND UP0, UPT, UR43, 0x3e, UPT ;  /* 0x0000003e2b00788c */ /* 0x000fe4000bf01070 */
[----:B------:R-:W-:Y:S02]  /*1e90*/  UISETP.GE.U32.AND UP2, UPT, UR5, -0x3f, UPT ;  /* 0xffffffc10500788c */ /* 0x000fe4000bf46070 */
[----:B------:R-:W-:Y:S01]  /*1ea0*/  USEL UR42, UR43, 0x3e, UP0 ;  /* 0x0000003e2b2a7887 */ /* 0x000fe20008000000 */
[----:B------:R-:W2:Y:S03]  /*1eb0*/  LDCU UR39, c[0x0][0x374] ;  /* 0x00006e80ff2777ac */ /* 0x000ea60008000800 */
[----:B------:R-:W-:-:S02]  /*1ec0*/  UIADD3 UR7, UPT, UPT, UR42, -0x1, URZ ;  /* 0xffffffff2a077890 */ /* 0x000fc4000fffe0ff */
[----:B------:R-:W-:-:S03]  /*1ed0*/  USEL UR15, UR15, 0x2, UP1 ;  /* 0x000000020f0f7887 */ /* 0x000fc60008800000 */
[----:B------:R-:W-:Y:S02]  /*1ee0*/  @UP2 UIADD3 UR7, UPT, UPT, UR42, URZ, URZ ;  /* 0x000000ff2a072290 */ /* 0x000fe4000fffe0ff */
[----:B------:R-:W-:Y:S02]  /*1ef0*/  UIADD3 UR5, UPT, UPT, UR6, 0x20d80, UR4 ;  /* 0x00020d8006057890 */ /* 0x000fe4000fffe004 */
[----:B------:R-:W-:Y:S02]  /*1f00*/  UIADD3 UR45, UPT, UPT, UR43, -UR42, URZ ;  /* 0x8000002a2b2d7290 */ /* 0x000fe4000fffe0ff */
[----:B------:R-:W-:Y:S02]  /*1f10*/  UIADD3 UR28, UPT, UPT, UR7, 0x1, URZ ;  /* 0x00000001071c7890 */ /* 0x000fe4000fffe0ff */
[----:B------:R-:W-:Y:S01]  /*1f20*/  UIADD3 UR44, UPT, UPT, -UR7, URZ, URZ ;  /* 0x000000ff072c7290 */ /* 0x000fe2000fffe1ff */
[----:B-1--4-:R-:W-:-:S11]  /*1f30*/  UMOV UR13, URZ ;  /* 0x000000ff000d7c82 */ /* 0x012fd60008000000 */
.L_x_43:
[----:B------:R-:W1:Y:S02]  /*1f40*/  S2UR UR7, SR_CgaCtaId ;  /* 0x00000000000779c3 */ /* 0x000e640000008800 */
[----:B-1----:R-:W-:-:S09]  /*1f50*/  UISETP.NE.AND UP0, UPT, UR7, URZ, UPT ;  /* 0x000000ff0700728c */ /* 0x002fd2000bf05270 */
[----:B------:R-:W-:Y:S05]  /*1f60*/  BRA.U UP0, `(.L_x_24) ;  /* 0x0000000100287547 */ /* 0x000fea000b800000 */
[----:B------:R-:W-:Y:S02]  /*1f70*/  LEA R0, R9, UR6, 0x3 ;  /* 0x0000000609007c11 */ /* 0x000fe4000f8e18ff */
[----:B------:R-:W-:-:S04]  /*1f80*/  SHF.L.U32 R2, R8, 0x1f, RZ ;  /* 0x0000001f08027819 */ /* 0x000fc800000006ff */
[----:B------:R-:W1:Y:S02]  /*1f90*/  SYNCS.PHASECHK.TRANS64.TRYWAIT P0, [R0+URZ+0x470], R2 ;  /* 0x00047002000075a7 */ /* 0x000e6400080011ff */
[----:B-1----:R-:W-:Y:S05]  /*1fa0*/  @!P0 BRA `(.L_x_25) ;  /* 0x0000004c00908947 */ /* 0x002fea0003800000 */
.L_x_99:
[----:B------:R-:W-:Y:S01]  /*1fb0*/  VIADD R9, R9, 0x1 ;  /* 0x0000000109097836 */ /* 0x000fe20000000000 */
[----:B------:R1:W-:Y:S04]  /*1fc0*/  SYNCS.ARRIVE.TRANS64.A1T0 RZ, [R0+URZ+0x460], RZ ;  /* 0x000460ff00ff79a7 */ /* 0x0003e800081000ff */
[----:B------:R-:W-:-:S04]  /*1fd0*/  ISETP.NE.AND P0, PT, R9, 0x2, PT ;  /* 0x000000020900780c */ /* 0x000fc80003f05270 */
[----:B------:R-:W-:Y:S02]  /*1fe0*/  SEL R9, R9, RZ, P0 ;  /* 0x000000ff09097207 */ /* 0x000fe40000000000 */
[----:B-1----:R-:W-:-:S04]  /*1ff0*/  SEL R0, RZ, 0x1, P0 ;  /* 0x00000001ff007807 */ /* 0x002fc80000000000 */
[----:B------:R-:W-:-:S07]  /*2000*/  LOP3.LUT R8, R8, R0, RZ, 0x3c, !PT ;  /* 0x0000000008087212 */ /* 0x000fce00078e3cff */
.L_x_24:
[----:B------:R-:W-:Y:S01]  /*2010*/  ULEA UR7, UR13, UR6, 0x3 ;  /* 0x000000060d077291 */ /* 0x000fe2000f8e18ff */
[----:B------:R-:W-:Y:S01]  /*2020*/  SHF.L.U32 R0, R12, 0x1f, RZ ;  /* 0x0000001f0c007819 */ /* 0x000fe200000006ff */
[----:B------:R-:W-:Y:S02]  /*2030*/  UISETP.GE.U32.AND UP0, UPT, UR47, 0x3f, UPT ;  /* 0x0000003f2f00788c */ /* 0x000fe4000bf06070 */
[----:B------:R-:W-:Y:S02]  /*2040*/  USHF.L.U32 UR35, UR49, 0x6, URZ ;  /* 0x0000000631237899 */ /* 0x000fe400080006ff */
[----:B------:R-:W-:Y:S01]  /*2050*/  UIMAD UR19, UR48, 0x30, UR46 ;  /* 0x00000030301378a4 */ /* 0x000fe2000f8e022e */
[----:B------:R-:W-:Y:S02]  /*2060*/  UMOV UR14, URZ ;  /* 0x000000ff000e7c82 */ /* 0x000fe40008000000 */
[----:B------:R1:W3:Y:S02]  /*2070*/  SYNCS.PHASECHK.TRANS64.TRYWAIT P0, [UR7+0x1f0], R0 ;  /* 0x0001f000ff0075a7 */ /* 0x0002e40008001107 */
[----:B------:R-:W-:Y:S07]  /*2080*/  BRA.U !UP0, `(.L_x_26) ;  /* 0x0000000108c07547 */ /* 0x000fee000b800000 */
[----:B------:R-:W-:Y:S01]  /*2090*/  UMOV UR12, UR44 ;  /* 0x0000002c000c7c82 */ /* 0x000fe20008000000 */
[----:B------:R-:W-:Y:S01]  /*20a0*/  UMOV UR7, UR13 ;  /* 0x0000000d00077c82 */ /* 0x000fe20008000000 */
[----:B------:R-:W-:-:S05]  /*20b0*/  UMOV UR34, URZ ;  /* 0x000000ff00227c82 */ /* 0x000fca0008000000 */
.L_x_32:
[----:B------:R-:W-:Y:S01]  /*20c0*/  @!P3 MOV R2, 0xe00 ;  /* 0x00000e000002b802 */ /* 0x000fe20000000f00 */
[----:B------:R-:W-:Y:S01]  /*20d0*/  ULEA UR33, UR7, UR6, 0x3 ;  /* 0x0000000607217291 */ /* 0x000fe2000f8e18ff */
[----:B-1-34-:R-:W-:Y:S11]  /*20e0*/  @P0 BRA `(.L_x_27) ;  /* 0x00000000000c0947 */ /* 0x01aff60003800000 */
[----:B------:R-:W-:Y:S04]  /*20f0*/  SHF.L.U32 R3, R12, 0x1f, RZ ;  /* 0x0000001f0c037819 */ /* 0x000fe800000006ff */
[----:B------:R-:W3:Y:S02]  /*2100*/  SYNCS.PHASECHK.TRANS64.TRYWAIT P0, [UR33+0x1f0], R3 ;  /* 0x0001f003ff0075a7 */ /* 0x000ee40008001121 */
[----:B---3--:R-:W-:Y:S05]  /*2110*/  @!P0 BRA `(.L_x_28) ;  /* 0x0000004c00488947 */ /* 0x008fea0003800000 */
.L_x_27:
[----:B------:R3:W-:Y:S01]  /*2120*/  @!P3 SYNCS.ARRIVE.TRANS64 RZ, [UR33], R2 ;  /* 0x00000002ffffb9a7 */ /* 0x0007e20008000021 */
[----:B------:R-:W-:Y:S02]  /*2130*/  ULOP3.LUT UR8, UR15, 0x2, URZ, 0xfc, !UPT ;  /* 0x000000020f087892 */ /* 0x000fe4000f8efcff */
[----:B------:R-:W-:Y:S02]  /*2140*/  UIADD3 UR12, UPT, UPT, UR12, 0x1, URZ ;  /* 0x000000010c0c7890 */ /* 0x000fe4000fffe0ff */
[----:B------:R-:W-:Y:S02]  /*2150*/  UISETP.NE.AND UP0, UPT, UR8, 0x2, UPT ;  /* 0x000000020800788c */ /* 0x000fe4000bf05270 */
[----:B------:R-:W-:Y:S07]  /*2160*/  UISETP.NE.AND UP2, UPT, UR12, 0x1, UPT ;  /* 0x000000010c00788c */ /* 0x000fee000bf45270 */
[----:B------:R-:W-:Y:S05]  /*2170*/  BRA.U UP0, `(.L_x_29) ;  /* 0x0000000100047547 */ /* 0x000fea000b800000 */
[----:B--2---:R-:W-:Y:S05]  /*2180*/  BPT.TRAP 0x1 ;  /* 0x000000040000795c */ /* 0x004fea0000300000 */
.L_x_29:
[----:B------:R-:W-:Y:S04]  /*2190*/  BSSY.RECONVERGENT B0, `(.L_x_30) ;  /* 0x0000003000007945 */ /* 0x000fe80003800200 */
[----:B------:R-:W-:Y:S05]  /*21a0*/  @P2 BRA `(.L_x_31) ;  /* 0x0000000000042947 */ /* 0x000fea0003800000 */
[----:B--2---:R-:W-:Y:S05]  /*21b0*/  BPT.TRAP 0x1 ;  /* 0x000000040000795c */ /* 0x004fea0000300000 */
.L_x_31:
[----:B--2---:R-:W-:Y:S05]  /*21c0*/  BSYNC.RECONVERGENT B0 ;  /* 0x0000000000007941 */ /* 0x004fea0003800200 */
.L_x_30:
[----:B------:R-:W-:Y:S02]  /*21d0*/  UIADD3 UR8, UPT, UPT, UR7, 0x1, URZ ;  /* 0x0000000107087890 */ /* 0x000fe4000fffe0ff */
[----:B------:R-:W-:Y:S02]  /*21e0*/  UIADD3 UR10, UP1, UPT, UR26, 0x80, URZ ;  /* 0x000000801a0a7890 */ /* 0x000fe4000ff3e0ff */
[----:B------:R-:W-:Y:S02]  /*21f0*/  UISETP.NE.AND UP0, UPT, UR8, 0x3e, UPT ;  /* 0x0000003e0800788c */ /* 0x000fe4000bf05270 */
[----:B------:R-:W-:Y:S02]  /*2200*/  ULEA UR32, UR7, UR6, 0xb ;  /* 0x0000000607207291 */ /* 0x000fe4000f8e58ff */
[----:B------:R-:W-:Y:S02]  /*2210*/  USEL UR9, URZ, 0x1, UP0 ;  /* 0x00000001ff097887 */ /* 0x000fe40008000000 */
[----:B------:R-:W-:Y:S02]  /*2220*/  USEL UR13, UR8, URZ, UP0 ;  /* 0x000000ff080d7287 */ /* 0x000fe40008000000 */
[----:B------:R-:W-:Y:S02]  /*2230*/  UIADD3.X UR11, UPT, UPT, URZ, UR27, URZ, UP1, !UPT ;  /* 0x0000001bff0b7290 */ /* 0x000fe40008ffe4ff */
[----:B------:R-:W-:Y:S01]  /*2240*/  ULEA UR8, UR13, UR6, 0x3 ;  /* 0x000000060d087291 */ /* 0x000fe2000f8e18ff */
[----:B------:R-:W-:Y:S01]  /*2250*/  LOP3.LUT R12, R12, UR9, RZ, 0x3c, !PT ;  /* 0x000000090c0c7c12 */ /* 0x000fe2000f8e3cff */
[----:B------:R-:W-:Y:S02]  /*2260*/  UIADD3 UR32, UPT, UPT, UR32, 0x1d80, URZ ;  /* 0x00001d8020207890 */ /* 0x000fe4000fffe0ff */
[----:B------:R-:W-:Y:S01]  /*2270*/  UIMAD UR16, UR7, 0x600, UR4 ;  /* 0x00000600071078a4 */ /* 0x000fe2000f8e0204 */
[----:B-1----:R-:W-:Y:S01]  /*2280*/  SHF.L.U32 R0, R12, 0x1f, RZ ;  /* 0x0000001f0c007819 */ /* 0x002fe200000006ff */
[----:B------:R-:W-:Y:S01]  /*2290*/  UMOV UR22, 0x0 ;  /* 0x0000000000167882 */ /* 0x000fe20000000000 */
[----:B------:R-:W-:Y:S01]  /*22a0*/  UMOV UR23, 0x10000000 ;  /* 0x1000000000177882 */ /* 0x000fe20000000000 */
[----:B------:R-:W-:Y:S01]  /*22b0*/  UIADD3 UR16, UPT, UPT, UR6, 0x20d80, UR16 ;  /* 0x00020d8006107890 */ /* 0x000fe2000fffe010 */
[----:B------:R4:W1:Y:S01]  /*22c0*/  SYNCS.PHASECHK.TRANS64.TRYWAIT P0, [UR8+0x1f0], R0 ;  /* 0x0001f000ff0075a7 */ /* 0x0008620008001108 */
[----:B------:R-:W-:Y:S01]  /*22d0*/  UIADD3 UR8, UP0, UPT, UR26, 0x180, URZ ;  /* 0x000001801a087890 */ /* 0x000fe2000ff1e0ff */
[----:B------:R2:W-:Y:S01]  /*22e0*/  UTMALDG.3D [UR32], [UR10], desc[UR22] ;  /* 0x000016200a0075b4 */ /* 0x0005e20008011000 */
[----:B------:R-:W-:Y:S01]  /*22f0*/  UMOV UR7, 0x30000 ;  /* 0x0003000000077882 */ /* 0x000fe20000000000 */
[----:B------:R-:W-:Y:S01]  /*2300*/  UMOV UR18, UR34 ;  /* 0x0000002200127c82 */ /* 0x000fe20008000000 */
[----:B------:R-:W-:Y:S01]  /*2310*/  UIADD3.X UR9, UPT, UPT, URZ, UR27, URZ, UP0, !UPT ;  /* 0x0000001bff097290 */ /* 0x000fe200087fe4ff */
[----:B------:R-:W-:Y:S01]  /*2320*/  UMOV UR20, UR36 ;  /* 0x0000002400147c82 */ /* 0x000fe20008000000 */
[----:B------:R-:W-:Y:S01]  /*2330*/  UMOV UR17, UR33 ;  /* 0x0000002100117c82 */ /* 0x000fe20008000000 */
[----:B------:R-:W-:Y:S06]  /*2340*/  UMOV UR14, UR28 ;  /* 0x0000001c000e7c82 */ /* 0x000fec0008000000 */
[----:B------:R3:W-:Y:S01]  /*2350*/  UTMALDG.3D.MULTICAST [UR16], [UR8], UR7, desc[UR22] ;  /* 0x00001610080073b4 */ /* 0x0007e20008011807 */
[----:B--2---:R-:W-:Y:S01]  /*2360*/  UIADD3 UR34, UPT, UPT, UR34, 0x20, URZ ;  /* 0x0000002022227890 */ /* 0x004fe2000fffe0ff */
[----:B---3--:R-:W-:Y:S01]  /*2370*/  UMOV UR7, UR13 ;  /* 0x0000000d00077c82 */ /* 0x008fe20008000000 */
[----:B------:R-:W-:Y:S10]  /*2380*/  BRA.U UP2, `(.L_x_32) ;  /* 0xfffffffd024c7547 */ /* 0x000ff4000b83ffff */
.L_x_26:
[----:B------:R-:W-:Y:S01]  /*2390*/  ULEA UR7, UR13, UR6, 0x3 ;  /* 0x000000060d077291 */ /* 0x000fe2000f8e18ff */
[----:B-1--4-:R-:W-:Y:S01]  /*23a0*/  SHF.L.U32 R0, R12, 0x1f, RZ ;  /* 0x0000001f0c007819 */ /* 0x012fe200000006ff */
[----:B------:R-:W-:Y:S01]  /*23b0*/  @!P1 SYNCS.ARRIVE.TRANS64.A1T0 RZ, [UR6+0x3f8], RZ ;  /* 0x0003f8ffffff99a7 */ /* 0x000fe20008100006 */
[----:B------:R-:W-:-:S06]  /*23c0*/  UISETP.GT.AND UP0, UPT, UR43, UR42, UPT ;  /* 0x0000002a2b00728c */ /* 0x000fcc000bf04270 */
[----:B---3--:R1:W3:Y:S03]  /*23d0*/  SYNCS.PHASECHK.TRANS64.TRYWAIT P0, [UR7+0x1f0], R0 ;  /* 0x0001f000ff0075a7 */ /* 0x0082e60008001107 */
[----:B------:R-:W-:Y:S05]  /*23e0*/  BRA.U !UP0, `(.L_x_33) ;  /* 0x0000000108bc7547 */ /* 0x000fea000b800000 */
[----:B------:R-:W-:Y:S01]  /*23f0*/  UIADD3 UR21, UPT, UPT, UR45, UR14, URZ ;  /* 0x0000000e2d157290 */ /* 0x000fe2000fffe0ff */
[----:B------:R-:W-:-:S11]  /*2400*/  UMOV UR7, UR13 ;  /* 0x0000000d00077c82 */ /* 0x000fd60008000000 */
.L_x_39:
[----:B---3--:R-:W-:Y:S01]  /*2410*/  @!P3 MOV R2, 0xe00 ;  /* 0x00000e000002b802 */ /* 0x008fe20000000f00 */
[----:B----4-:R-:W-:Y:S01]  /*2420*/  ULEA UR9, UR7, UR6, 0x3 ;  /* 0x0000000607097291 */ /* 0x010fe2000f8e18ff */
[----:B-1-3--:R-:W-:Y:S11]  /*2430*/  @P0 BRA `(.L_x_34) ;  /* 0x00000000000c0947 */ /* 0x00aff60003800000 */
[----:B------:R-:W-:Y:S04]  /*2440*/  SHF.L.U32 R3, R12, 0x1f, RZ ;  /* 0x0000001f0c037819 */ /* 0x000fe800000006ff */
[----:B------:R-:W3:Y:S02]  /*2450*/  SYNCS.PHASECHK.TRANS64.TRYWAIT P0, [UR9+0x1f0], R3 ;  /* 0x0001f003ff0075a7 */ /* 0x000ee40008001109 */
[----:B---3--:R-:W-:Y:S05]  /*2460*/  @!P0 BRA `(.L_x_35) ;  /* 0x00000048008c8947 */ /* 0x008fea0003800000 */
.L_x_34:
[----:B------:R3:W-:Y:S01]  /*2470*/  @!P3 SYNCS.ARRIVE.TRANS64 RZ, [UR9], R2 ;  /* 0x00000002ffffb9a7 */ /* 0x0007e20008000009 */
[----:B------:R-:W-:Y:S04]  /*2480*/  ULOP3.LUT UR8, UR15, 0x2, URZ, 0xfc, !UPT ;  /* 0x000000020f087892 */ /* 0x000fe8000f8efcff */
[----:B------:R-:W-:Y:S09]  /*2490*/  UISETP.NE.AND UP0, UPT, UR8, 0x2, UPT ;  /* 0x000000020800788c */ /* 0x000ff2000bf05270 */
[----:B------:R-:W-:Y:S05]  /*24a0*/  BRA.U UP0, `(.L_x_36) ;  /* 0x0000000100047547 */ /* 0x000fea000b800000 */
[----:B--2---:R-:W-:Y:S05]  /*24b0*/  BPT.TRAP 0x1 ;  /* 0x000000040000795c */ /* 0x004fea0000300000 */
.L_x_36:
[----:B------:R-:W-:Y:S04]  /*24c0*/  BSSY.RECONVERGENT B0, `(.L_x_37) ;  /* 0x0000003000007945 */ /* 0x000fe80003800200 */
[----:B------:R-:W-:Y:S05]  /*24d0*/  @P2 BRA `(.L_x_38) ;  /* 0x0000000000042947 */ /* 0x000fea0003800000 */
[----:B--2---:R-:W-:Y:S05]  /*24e0*/  BPT.TRAP 0x1 ;  /* 0x000000040000795c */ /* 0x004fea0000300000 */
.L_x_38:
[----:B--2---:R-:W-:Y:S05]  /*24f0*/  BSYNC.RECONVERGENT B0 ;  /* 0x0000000000007941 */ /* 0x004fea0003800200 */
.L_x_37:
[----:B------:R-:W-:Y:S02]  /*2500*/  UIADD3 UR8, UPT, UPT, UR7, 0x1, URZ ;  /* 0x0000000107087890 */ /* 0x000fe4000fffe0ff */
[----:B------:R-:W-:Y:S02]  /*2510*/  UIADD3 UR22, UP1, UPT, UR26, 0x80, URZ ;  /* 0x000000801a167890 */ /* 0x000fe4000ff3e0ff */
[----:B------:R-:W-:Y:S02]  /*2520*/  UISETP.NE.AND UP0, UPT, UR8, 0x3e, UPT ;  /* 0x0000003e0800788c */ /* 0x000fe4000bf05270 */
[----:B------:R-:W-:Y:S02]  /*2530*/  UIADD3.X UR23, UPT, UPT, URZ, UR27, URZ, UP1, !UPT ;  /* 0x0000001bff177290 */ /* 0x000fe40008ffe4ff */
[----:B------:R-:W-:Y:S02]  /*2540*/  USEL UR10, URZ, 0x1, UP0 ;  /* 0x00000001ff0a7887 */ /* 0x000fe40008000000 */
[----:B------:R-:W-:Y:S02]  /*2550*/  USEL UR13, UR8, URZ, UP0 ;  /* 0x000000ff080d7287 */ /* 0x000fe40008000000 */
[----:B------:R-:W-:Y:S02]  /*2560*/  UIADD3 UR24, UP0, UPT, UR26, 0x180, URZ ;  /* 0x000001801a187890 */ /* 0x000fe4000ff1e0ff */
[----:B------:R-:W-:Y:S01]  /*2570*/  ULEA UR8, UR13, UR6, 0x3 ;  /* 0x000000060d087291 */ /* 0x000fe2000f8e18ff */
[----:B------:R-:W-:Y:S01]  /*2580*/  LOP3.LUT R12, R12, UR10, RZ, 0x3c, !PT ;  /* 0x0000000a0c0c7c12 */ /* 0x000fe2000f8e3cff */
[----:B------:R-:W-:Y:S02]  /*2590*/  USHF.L.U32 UR10, UR14, 0x5, URZ ;  /* 0x000000050e0a7899 */ /* 0x000fe400080006ff */
[----:B------:R-:W-:Y:S01]  /*25a0*/  UIMAD UR16, UR7, 0x600, UR5 ;  /* 0x00000600071078a4 */ /* 0x000fe2000f8e0205 */
[----:B-1----:R-:W-:Y:S01]  /*25b0*/  SHF.L.U32 R0, R12, 0x1f, RZ ;  /* 0x0000001f0c007819 */ /* 0x002fe200000006ff */
[----:B------:R-:W-:Y:S02]  /*25c0*/  UIADD3.X UR25, UPT, UPT, URZ, UR27, URZ, UP0, !UPT ;  /* 0x0000001bff197290 */ /* 0x000fe400087fe4ff */
[----:B------:R-:W-:Y:S01]  /*25d0*/  UIADD3 UR14, UPT, UPT, UR14, 0x1, URZ ;  /* 0x000000010e0e7890 */ /* 0x000fe2000fffe0ff */
[----:B------:R4:W1:Y:S01]  /*25e0*/  SYNCS.PHASECHK.TRANS64.TRYWAIT P0, [UR8+0x1f0], R0 ;  /* 0x0001f000ff0075a7 */ /* 0x0008620008001108 */
[----:B------:R-:W-:Y:S01]  /*25f0*/  ULEA UR8, UR7, UR6, 0xb ;  /* 0x0000000607087291 */ /* 0x000fe2000f8e58ff */
[----:B------:R-:W-:Y:S01]  /*2600*/  UMOV UR30, 0x0 ;  /* 0x00000000001e7882 */ /* 0x000fe20000000000 */
[----:B------:R-:W-:Y:S02]  /*2610*/  UMOV UR31, 0x10000000 ;  /* 0x10000000001f7882 */ /* 0x000fe40000000000 */
[----:B------:R-:W-:Y:S01]  /*2620*/  UIADD3 UR8, UPT, UPT, UR8, 0x1d80, URZ ;  /* 0x00001d8008087890 */ /* 0x000fe2000fffe0ff */
[----:B------:R-:W-:Y:S01]  /*2630*/  UMOV UR11, UR35 ;  /* 0x00000023000b7c82 */ /* 0x000fe20008000000 */
[----:B------:R-:W-:Y:S01]  /*2640*/  UMOV UR12, UR36 ;  /* 0x00000024000c7c82 */ /* 0x000fe20008000000 */
[----:B------:R-:W-:Y:S01]  /*2650*/  UMOV UR29, 0x30000 ;  /* 0x00030000001d7882 */ /* 0x000fe20000000000 */
[----:B------:R-:W-:Y:S01]  /*2660*/  UMOV UR20, UR36 ;  /* 0x0000002400147c82 */ /* 0x000fe20008000000 */
[----:B------:R-:W-:Y:S01]  /*2670*/  UMOV UR17, UR9 ;  /* 0x0000000900117c82 */ /* 0x000fe20008000000 */
[----:B------:R-:W-:Y:S01]  /*2680*/  UMOV UR18, UR10 ;  /* 0x0000000a00127c82 */ /* 0x000fe20008000000 */
[----:B------:R-:W-:Y:S02]  /*2690*/  UISETP.NE.AND UP0, UPT, UR14, UR21, UPT ;  /* 0x000000150e00728c */ /* 0x000fe4000bf05270 */
[----:B------:R4:W-:Y:S01]  /*26a0*/  UTMALDG.3D [UR8], [UR22], desc[UR30] ;  /* 0x00001e08160075b4 */ /* 0x0009e20008011000 */
[----:B------:R-:W-:Y:S01]  /*26b0*/  UMOV UR7, UR13 ;  /* 0x0000000d00077c82 */ /* 0x000fe20008000000 */
[----:B------:R4:W-:Y:S05]  /*26c0*/  UTMALDG.3D.MULTICAST [UR16], [UR24], UR29, desc[UR30] ;  /* 0x00001e10180073b4 */ /* 0x0009ea000801181d */
[----:B------:R-:W-:Y:S05]  /*26d0*/  BRA.U UP0, `(.L_x_39) ;  /* 0xfffffffd004c7547 */ /* 0x000fea000b83ffff */
.L_x_33:
[C---:B------:R-:W-:Y:S01]  /*26e0*/  LEA R3, R11.reuse, UR6, 0x3 ;  /* 0x000000060b037c11 */ /* 0x040fe2000f8e18ff */
[----:B------:R-:W-:Y:S01]  /*26f0*/  NOP ;  /* 0x0000000000007918 */ /* 0x000fe20000000000 */
[----:B-1--4-:R-:W-:Y:S02]  /*2700*/  SHF.L.U32 R0, R10, 0x1f, RZ ;  /* 0x0000001f0a007819 */ /* 0x012fe400000006ff */
[----:B------:R-:W-:Y:S02]  /*2710*/  LEA R4, R11, UR6, 0x4 ;  /* 0x000000060b047c11 */ /* 0x000fe4000f8e20ff */
[----:B---3--:R-:W1:Y:S02]  /*2720*/  SYNCS.PHASECHK.TRANS64.TRYWAIT P0, [R3+URZ+0x400], R0 ;  /* 0x00040000030075a7 */ /* 0x008e6400080011ff */
[----:B-1----:R-:W-:Y:S05]  /*2730*/  @!P0 BRA `(.L_x_40) ;  /* 0x0000004400f08947 */ /* 0x002fea0003800000 */
.L_x_102:
[----:B------:R-:W3:Y:S01]  /*2740*/  LDS.128 R4, [R4+0x490] ;  /* 0x0004900004047984 */ /* 0x000ee20000000c00 */
[----:B------:R-:W-:Y:S01]  /*2750*/  UISETP.GE.AND UP0, UPT, UR41, 0x1, UPT ;  /* 0x000000012900788c */ /* 0x000fe2000bf06270 */
[----:B------:R-:W-:Y:S01]  /*2760*/  @!PT LDS RZ, [RZ] ;  /* 0x00000000fffff984 */ /* 0x000fe20000000800 */
[----:B------:R-:W-:Y:S01]  /*2770*/  @!PT LDS RZ, [RZ] ;  /* 0x00000000fffff984 */ /* 0x000fe20000000800 */
[----:B------:R-:W-:Y:S01]  /*2780*/  @!PT LDS RZ, [RZ] ;  /* 0x00000000fffff984 */ /* 0x000fe20000000800 */
[----:B------:R-:W-:Y:S01]  /*2790*/  @!PT LDS RZ, [RZ] ;  /* 0x00000000fffff984 */ /* 0x000fe20000000800 */
[----:B------:R4:W-:Y:S06]  /*27a0*/  MEMBAR.ALL.CTA ;  /* 0x0000000000007992 */ /* 0x0009ec0000008000 */
[----:B----4-:R-:W4:Y:S01]  /*27b0*/  FENCE.VIEW.ASYNC.S ;  /* 0x00000000000073c6 */ /* 0x010f220000000000 */
[----:B---3--:R-:W-:-:S13]  /*27c0*/  LOP3.LUT P0, RZ, R6, 0x1, RZ, 0xc0, !PT ;  /* 0x0000000106ff7812 */ /* 0x008fda000780c0ff */
[----:B----4-:R-:W-:Y:S01]  /*27d0*/  VOTEU.ANY UP1, P0 ;  /* 0x0000000000ff7886 */ /* 0x010fe20000020100 */
[----:B------:R-:W-:-:S13]  /*27e0*/  PLOP3.LUT P0, PT, PT, PT, UP1, 0x80, 0x8 ;  /* 0x000000000008781c */ /* 0x000fda0003f0f018 */
[----:B-1----:R-:W-:Y:S02]  /*27f0*/  @P0 LOP3.LUT R0, R5, 0xffff, RZ, 0xc0, !PT ;  /* 0x0000ffff05000812 */ /* 0x002fe400078ec0ff */
[----:B------:R-:W-:Y:S02]  /*2800*/  @P0 MOV R2, R4 ;  /* 0x0000000400020202 */ /* 0x000fe40000000f00 */
[----:B------:R-:W-:Y:S01]  /*2810*/  @P0 R2UR UR8, R0 ;  /* 0x00000000000802ca */ /* 0x000fe200000e0000 */
[----:B------:R-:W-:Y:S01]  /*2820*/  VIADD R0, R3, 0x410 ;  /* 0x0000041003007836 */ /* 0x000fe20000000000 */
[----:B------:R-:W-:Y:S02]  /*2830*/  @P0 SHF.R.U32.HI R4, RZ, 0x10, R5 ;  /* 0x00000010ff040819 */ /* 0x000fe40000011605 */
[----:B------:R-:W-:Y:S02]  /*2840*/  @P0 R2UR UR9, R2 ;  /* 0x00000000020902ca */ /* 0x000fe400000e0000 */
[----:B------:R-:W-:-:S02]  /*2850*/  PRMT R0, RZ, 0x654, R0 ;  /* 0x00000654ff007816 */ /* 0x000fc40000000000 */
[----:B------:R-:W-:Y:S02]  /*2860*/  @P0 R2UR UR7, R4 ;  /* 0x00000000040702ca */ /* 0x000fe400000e0000 */
[----:B------:R1:W-:Y:S03]  /*2870*/  SYNCS.ARRIVE.TRANS64.RED.A1T0 RZ, [R0+URZ], RZ ;  /* 0x000000ff00ff79a7 */ /* 0x0003e600081004ff */
[----:B------:R-:W-:-:S04]  /*2880*/  @UP1 UMOV UR37, UR8 ;  /* 0x0000000800251c82 */ /* 0x000fc80008000000 */
[----:B------:R-:W-:-:S04]  /*2890*/  @UP1 UMOV UR38, UR9 ;  /* 0x0000000900261c82 */ /* 0x000fc80008000000 */
[----:B------:R-:W-:Y:S01]  /*28a0*/  @UP1 UMOV UR36, UR7 ;  /* 0x0000000700241c82 */ /* 0x000fe20008000000 */
[----:B------:R-:W-:Y:S05]  /*28b0*/  BRA.U !UP0, `(.L_x_41) ;  /* 0x0000000108d47547 */ /* 0x000fea000b800000 */
[----:B------:R-:W2:Y:S01]  /*28c0*/  LDCU.128 UR16, c[0x0][0xb10] ;  /* 0x00016200ff1077ac */ /* 0x000ea20008000c00 */
[----:B------:R-:W3:Y:S01]  /*28d0*/  LDCU UR12, c[0x0][0xb20] ;  /* 0x00016400ff0c77ac */ /* 0x000ee20008000800 */
[----:B------:R-:W4:Y:S01]  /*28e0*/  LDCU UR29, c[0x0][0xb0c] ;  /* 0x00016180ff1d77ac */ /* 0x000f220008000800 */
[----:B------:R-:W1:Y:S01]  /*28f0*/  LDCU.64 UR10, c[0x0][0xb28] ;  /* 0x00016500ff0a77ac */ /* 0x000e620008000a00 */
[----:B------:R-:W-:Y:S02]  /*2900*/  UISETP.NE.AND UP3, UPT, UR41, 0x1, UPT ;  /* 0x000000012900788c */ /* 0x000fe4000bf65270 */
[----:B--2---:R-:W-:Y:S02]  /*2910*/  UIMAD.WIDE.U32 UR20, UR39, UR19, URZ ;  /* 0x00000013271472a5 */ /* 0x004fe4000f8e00ff */
[----:B------:R-:W-:Y:S02]  /*2920*/  UIMAD.WIDE.U32 UR8, UR40, UR16, URZ ;  /* 0x00000010280872a5 */ /* 0x000fe4000f8e00ff */
[----:B------:R-:W-:-:S02]  /*2930*/  UISETP.NE.AND UP0, UPT, UR18, 0x1, UPT ;  /* 0x000000011200788c */ /* 0x000fc4000bf05270 */
[----:B------:R-:W-:Y:S01]  /*2940*/  UIMAD.WIDE.U32 UR24, UR37, UR19, URZ ;  /* 0x00000013251872a5 */ /* 0x000fe2000f8e00ff */
[----:B------:R-:W-:Y:S02]  /*2950*/  UMOV UR20, UR21 ;  /* 0x0000001500147c82 */ /* 0x000fe40008000000 */
[----:B------:R-:W-:Y:S01]  /*2960*/  UMOV UR8, UR9 ;  /* 0x0000000900087c82 */ /* 0x000fe20008000000 */
[----:B---3--:R-:W-:Y:S02]  /*2970*/  USHF.R.U32.HI UR20, URZ, UR12, UR20 ;  /* 0x0000000cff147299 */ /* 0x008fe40008011614 */
[----:B------:R-:W-:Y:S02]  /*2980*/  USHF.R.U32.HI UR9, URZ, UR17, UR8 ;  /* 0x00000011ff097299 */ /* 0x000fe40008011608 */
[----:B----4-:R-:W-:Y:S02]  /*2990*/  UISETP.NE.AND UP2, UPT, UR29, 0x1, UPT ;  /* 0x000000011d00788c */ /* 0x010fe4000bf45270 */
[----:B------:R-:W-:-:S02]  /*29a0*/  USEL UR8, UR39, UR20, !UP0 ;  /* 0x0000001427087287 */ /* 0x000fc4000c000000 */
[----:B------:R-:W-:Y:S02]  /*29b0*/  USEL UR9, UR40, UR9, !UP2 ;  /* 0x0000000928097287 */ /* 0x000fe4000d000000 */
[----:B-1----:R-:W-:Y:S01]  /*29c0*/  UIMAD.WIDE.U32 UR20, UR8, UR10, URZ ;  /* 0x0000000a081472a5 */ /* 0x002fe2000f8e00ff */
[----:B------:R-:W-:Y:S01]  /*29d0*/  UMOV UR7, UR25 ;  /* 0x0000001900077c82 */ /* 0x000fe20008000000 */
[----:B------:R-:W-:Y:S02]  /*29e0*/  UIMAD.WIDE.U32 UR22, UR38, UR16, URZ ;  /* 0x00000010261672a5 */ /* 0x000fe4000f8e00ff */
[----:B------:R-:W-:-:S03]  /*29f0*/  UIMAD.WIDE.U32 UR24, UR9, UR10, URZ ;  /* 0x0000000a091872a5 */ /* 0x000fc6000f8e00ff */
[----:B------:R-:W-:Y:S01]  /*2a00*/  UMOV UR20, UR21 ;  /* 0x0000001500147c82 */ /* 0x000fe20008000000 */
[----:B------:R-:W-:Y:S02]  /*2a10*/  USHF.R.U32.HI UR7, URZ, UR12, UR7 ;  /* 0x0000000cff077299 */ /* 0x000fe40008011607 */
[----:B------:R-:W-:Y:S01]  /*2a20*/  @UP3 USHF.R.U32.HI UR8, URZ, UR11, UR20 ;  /* 0x0000000bff083299 */ /* 0x000fe20008011614 */
[----:B------:R-:W-:Y:S01]  /*2a30*/  UMOV UR22, UR23 ;  /* 0x0000001700167c82 */ /* 0x000fe20008000000 */
[----:B------:R-:W-:Y:S01]  /*2a40*/  UMOV UR24, UR25 ;  /* 0x0000001900187c82 */ /* 0x000fe20008000000 */
[----:B------:R-:W-:Y:S02]  /*2a50*/  USHF.R.U32.HI UR17, URZ, UR17, UR22 ;  /* 0x00000011ff117299 */ /* 0x000fe40008011616 */
[----:B------:R-:W-:Y:S02]  /*2a60*/  USEL UR7, UR37, UR7, !UP0 ;  /* 0x0000000725077287 */ /* 0x000fe4000c000000 */
[----:B------:R-:W-:-:S02]  /*2a70*/  @UP3 USHF.R.U32.HI UR9, URZ, UR11, UR24 ;  /* 0x0000000bff093299 */ /* 0x000fc40008011618 */
[----:B------:R-:W-:Y:S02]  /*2a80*/  UIMAD UR12, UR41, UR8, URZ ;  /* 0x00000008290c72a4 */ /* 0x000fe4000f8e02ff */
[----:B------:R-:W-:Y:S02]  /*2a90*/  USEL UR8, UR38, UR17, !UP2 ;  /* 0x0000001126087287 */ /* 0x000fe4000d000000 */
[----:B------:R-:W-:Y:S02]  /*2aa0*/  UIMAD UR14, UR41, UR9, URZ ;  /* 0x00000009290e72a4 */ /* 0x000fe4000f8e02ff */
[----:B------:R-:W-:Y:S02]  /*2ab0*/  UISETP.GE.AND UP0, UPT, UR7, UR12, UPT ;  /* 0x0000000c0700728c */ /* 0x000fe4000bf06270 */
[----:B------:R-:W-:Y:S02]  /*2ac0*/  UIMAD.WIDE.U32 UR20, UR7, UR10, URZ ;  /* 0x0000000a071472a5 */ /* 0x000fe4000f8e00ff */
[----:B------:R-:W-:-:S02]  /*2ad0*/  UISETP.GE.OR UP0, UPT, UR8, UR14, UP0 ;  /* 0x0000000e0800728c */ /* 0x000fc40008706670 */
[----:B------:R-:W-:Y:S02]  /*2ae0*/  UIMAD.WIDE.U32 UR16, UR8, UR10, URZ ;  /* 0x0000000a081072a5 */ /* 0x000fe4000f8e00ff */
[----:B------:R-:W-:Y:S01]  /*2af0*/  UIADD3 UR14, UPT, UPT, -UR7, URZ, URZ ;  /* 0x000000ff070e7290 */ /* 0x000fe2000fffe1ff */
[----:B------:R-:W-:Y:S01]  /*2b00*/  UMOV UR12, UR21 ;  /* 0x00000015000c7c82 */ /* 0x000fe20008000000 */
[----:B------:R-:W-:Y:S02]  /*2b10*/  UIADD3 UR16, UPT, UPT, -UR8, URZ, URZ ;  /* 0x000000ff08107290 */ /* 0x000fe4000fffe1ff */
[----:B------:R-:W-:-:S03]  /*2b20*/  USHF.R.U32.HI UR12, URZ, UR11, UR12 ;  /* 0x0000000bff0c7299 */ /* 0x000fc6000801160c */
[----:B------:R-:W-:Y:S01]  /*2b30*/  @!UP0 UMOV UR10, UR17 ;  /* 0x00000011000a8c82 */ /* 0x000fe20008000000 */
[----:B------:R-:W-:Y:S02]  /*2b40*/  UIMAD UR14, UR18, UR14, UR37 ;  /* 0x0000000e120e72a4 */ /* 0x000fe4000f8e0225 */
[----:B------:R-:W-:Y:S02]  /*2b50*/  USEL UR12, UR7, UR12, !UP3 ;  /* 0x0000000c070c7287 */ /* 0x000fe4000d800000 */
[----:B------:R-:W-:Y:S02]  /*2b60*/  @!UP0 USHF.R.U32.HI UR10, URZ, UR11, UR10 ;  /* 0x0000000bff0a8299 */ /* 0x000fe4000801160a */
[----:B------:R-:W-:Y:S02]  /*2b70*/  UIADD3 UR11, UPT, UPT, -UR12, URZ, URZ ;  /* 0x000000ff0c0b7290 */ /* 0x000fe4000fffe1ff */
[----:B------:R-:W-:Y:S02]  /*2b80*/  @!UP0 USEL UR10, UR8, UR10, !UP3 ;  /* 0x0000000a080a8287 */ /* 0x000fe4000d800000 */
[----:B------:R-:W-:-:S02]  /*2b90*/  UIMAD UR11, UR41, UR11, UR7 ;  /* 0x0000000b290b72a4 */ /* 0x000fc4000f8e0207 */
[----:B------:R-:W-:Y:S02]  /*2ba0*/  @!UP0 UIADD3 UR12, UPT, UPT, UR12, -UR10, URZ ;  /* 0x8000000a0c0c8290 */ /* 0x000fe4000fffe0ff */
[----:B------:R-:W-:Y:S02]  /*2bb0*/  @!UP0 UIMAD UR10, UR11, UR9, UR10 ;  /* 0x000000090b0a82a4 */ /* 0x000fe4000f8e020a */
[----:B------:R-:W-:Y:S02]  /*2bc0*/  @!UP0 UIMAD UR7, UR41, UR12, UR8 ;  /* 0x0000000c290782a4 */ /* 0x000fe4000f8e0208 */
[----:B------:R-:W-:Y:S02]  /*2bd0*/  UIMAD UR9, UR29, UR16, UR38 ;  /* 0x000000101d0972a4 */ /* 0x000fe4000f8e0226 */
[----:B------:R-:W-:Y:S01]  /*2be0*/  UIMAD UR37, UR7, UR18, UR14 ;  /* 0x00000012072572a4 */ /* 0x000fe2000f8e020e */
[----:B------:R-:W-:Y:S02]  /*2bf0*/  @!UP0 UMOV UR8, UR10 ;  /* 0x0000000a00088c82 */ /* 0x000fe40008000000 */
[----:B------:R-:W-:-:S12]  /*2c00*/  UIMAD UR38, UR8, UR29, UR9 ;  /* 0x0000001d082672a4 */ /* 0x000fd8000f8e0209 */
.L_x_41:
[----:B------:R-:W3:Y:S02]  /*2c10*/  LDCU UR7, c[0x0][0xb30] ;  /* 0x00016600ff0777ac */ /* 0x000ee40008000800 */
[----:B---3--:R-:W-:-:S09]  /*2c20*/  UISETP.NE.AND UP0, UPT, UR7, 0x1, UPT ;  /* 0x000000010700788c */ /* 0x008fd2000bf05270 */
[----:B------:R-:W-:Y:S05]  /*2c30*/  BRA.U UP0, `(.L_x_42) ;  /* 0x0000000100447547 */ /* 0x000fea000b800000 */
[----:B------:R-:W3:Y:S01]  /*2c40*/  LDCU.128 UR16, c[0x0][0xb10] ;  /* 0x00016200ff1077ac */ /* 0x000ee20008000c00 */
[----:B------:R-:W4:Y:S01]  /*2c50*/  LDCU UR12, c[0x0][0xb0c] ;  /* 0x00016180ff0c77ac */ /* 0x000f220008000800 */
[----:B------:R-:W1:Y:S01]  /*2c60*/  LDCU UR14, c[0x0][0xb20] ;  /* 0x00016400ff0e77ac */ /* 0x000e620008000800 */
[----:B---3--:R-:W-:Y:S02]  /*2c70*/  UIMAD.WIDE.U32 UR10, UR38, UR16, URZ ;  /* 0x00000010260a72a5 */ /* 0x008fe4000f8e00ff */
[----:B------:R-:W-:Y:S02]  /*2c80*/  UIMAD.WIDE.U32 UR8, UR37, UR19, URZ ;  /* 0x00000013250872a5 */ /* 0x000fe4000f8e00ff */
[----:B----4-:R-:W-:Y:S02]  /*2c90*/  UISETP.NE.AND UP2, UPT, UR12, 0x1, UPT ;  /* 0x000000010c00788c */ /* 0x010fe4000bf45270 */
[----:B------:R-:W-:Y:S01]  /*2ca0*/  UISETP.NE.AND UP0, UPT, UR18, 0x1, UPT ;  /* 0x000000011200788c */ /* 0x000fe2000bf05270 */
[----:B------:R-:W-:-:S02]  /*2cb0*/  UMOV UR10, UR11 ;  /* 0x0000000b000a7c82 */ /* 0x000fc40008000000 */
[----:B------:R-:W-:Y:S01]  /*2cc0*/  UMOV UR7, UR9 ;  /* 0x0000000900077c82 */ /* 0x000fe20008000000 */
[----:B------:R-:W-:Y:S02]  /*2cd0*/  USHF.R.U32.HI UR17, URZ, UR17, UR10 ;  /* 0x00000011ff117299 */ /* 0x000fe4000801160a */
[----:B-1----:R-:W-:Y:S02]  /*2ce0*/  USHF.R.U32.HI UR7, URZ, UR14, UR7 ;  /* 0x0000000eff077299 */ /* 0x002fe40008011607 */
[----:B------:R-:W-:Y:S02]  /*2cf0*/  USEL UR8, UR38, UR17, !UP2 ;  /* 0x0000001126087287 */ /* 0x000fe4000d000000 */
[----:B------:R-:W-:-:S04]  /*2d00*/  USEL UR7, UR37, UR7, !UP0 ;  /* 0x0000000725077287 */ /* 0x000fc8000c000000 */
[----:B------:R-:W-:Y:S02]  /*2d10*/  UIADD3 UR9, UPT, UPT, UR8, -UR7, URZ ;  /* 0x8000000708097290 */ /* 0x000fe4000fffe0ff */
[----:B------:R-:W-:Y:S02]  /*2d20*/  UIADD3 UR7, UPT, UPT, -UR8, UR7, URZ ;  /* 0x0000000708077290 */ /* 0x000fe4000fffe1ff */
[----:B------:R-:W-:Y:S02]  /*2d30*/  UIMAD UR37, UR9, UR18, UR37 ;  /* 0x00000012092572a4 */ /* 0x000fe4000f8e0225 */
[----:B------:R-:W-:-:S12]  /*2d40*/  UIMAD UR38, UR7, UR12, UR38 ;  /* 0x0000000c072672a4 */ /* 0x000fd8000f8e0226 */
.L_x_42:
[----:B------:R-:W-:Y:S01]  /*2d50*/  VIADD R11, R11, 0x1 ;  /* 0x000000010b0b7836 */ /* 0x000fe20000000000 */
[----:B------:R-:W-:Y:S01]  /*2d60*/  R2UR UR7, R55 ;  /* 0x00000000370772ca */ /* 0x000fe200000e0000 */
[----:B------:R-:W-:Y:S01]  /*2d70*/  UIADD3 UR48, UPT, UPT, UR37, UR63, URZ ;  /* 0x0000003f25307290 */ /* 0x000fe2000fffe0ff */
[----:B------:R-:W-:Y:S02]  /*2d80*/  PLOP3.LUT P1, PT, PT, PT, PT, 0x80, 0x8 ;  /* 0x000000000008781c */ /* 0x000fe40003f2f070 */
[----:B------:R-:W-:-:S04]  /*2d90*/  ISETP.NE.AND P0, PT, R11, 0x2, PT ;  /* 0x000000020b00780c */ /* 0x000fc80003f05270 */
[----:B-1----:R-:W-:Y:S02]  /*2da0*/  SEL R0, RZ, 0x1, P0 ;  /* 0x00000001ff007807 */ /* 0x002fe40000000000 */
[----:B------:R-:W-:Y:S02]  /*2db0*/  SEL R11, R11, RZ, P0 ;  /* 0x000000ff0b0b7207 */ /* 0x000fe40000000000 */
[----:B------:R-:W-:Y:S01]  /*2dc0*/  LOP3.LUT R10, R10, R0, RZ, 0x3c, !PT ;  /* 0x000000000a0a7212 */ /* 0x000fe200078e3cff */
[----:B------:R-:W-:Y:S01]  /*2dd0*/  UIADD3 UR49, UPT, UPT, UR38, UR7, URZ ;  /* 0x0000000726317290 */ /* 0x000fe2000fffe0ff */
[----:B------:R-:W-:Y:S11]  /*2de0*/  BRA.U UP1, `(.L_x_43) ;  /* 0xfffffff101547547 */ /* 0x000ff6000b83ffff */
[----:B------:R-:W-:Y:S01]  /*2df0*/  HFMA2 R0, -RZ, RZ, 0, 0 ;  /* 0x00000000ff007431 */ /* 0x000fe200000001ff */
[----:B------:R-:W-:-:S12]  /*2e00*/  UIADD3 UR8, UPT, UPT, UR6, 0x1f0, URZ ;  /* 0x000001f006087890 */ /* 0x000fd8000fffe0ff */
.L_x_46:
[----:B------:R-:W-:Y:S01]  /*2e10*/  ULEA UR4, UR13, UR8, 0x3 ;  /* 0x000000080d047291 */ /* 0x000fe2000f8e18ff */
[----:B-1----:R-:W-:-:S08]  /*2e20*/  SHF.L.U32 R3, R12, 0x1f, RZ ;  /* 0x0000001f0c037819 */ /* 0x002fd000000006ff */
[----:B------:R-:W1:Y:S02]  /*2e30*/  SYNCS.PHASECHK.TRANS64.TRYWAIT P0, [UR4], R3 ;  /* 0x00000003ff0075a7 */ /* 0x000e640008001104 */
[----:B-1----:R-:W-:Y:S05]  /*2e40*/  @!P0 BRA `(.L_x_44) ;  /* 0x0000004000408947 */ /* 0x002fea0003800000 */
.L_x_104:
[----:B------:R-:W-:-:S04]  /*2e50*/  UIADD3 UR4, UPT, UPT, UR13, 0x1, URZ ;  /* 0x000000010d047890 */ /* 0x000fc8000fffe0ff */
[----:B------:R-:W-:-:S04]  /*2e60*/  UISETP.NE.AND UP0, UPT, UR4, 0x3e, UPT ;  /* 0x0000003e0400788c */ /* 0x000fc8000bf05270 */
[----:B------:R-:W-:Y:S02]  /*2e70*/  USEL UR6, URZ, 0x1, UP0 ;  /* 0x00000001ff067887 */ /* 0x000fe40008000000 */
[----:B------:R-:W-:-:S04]  /*2e80*/  USEL UR4, UR4, URZ, UP0 ;  /* 0x000000ff04047287 */ /* 0x000fc80008000000 */
[----:B------:R-:W-:Y:S01]  /*2e90*/  ULEA UR5, UR4, UR8, 0x3 ;  /* 0x0000000804057291 */ /* 0x000fe2000f8e18ff */
[----:B------:R-:W-:-:S04]  /*2ea0*/  LOP3.LUT R12, R12, UR6, RZ, 0x3c, !PT ;  /* 0x000000060c0c7c12 */ /* 0x000fc8000f8e3cff */
[----:B-1----:R-:W-:-:S04]  /*2eb0*/  SHF.L.U32 R3, R12, 0x1f, RZ ;  /* 0x0000001f0c037819 */ /* 0x002fc800000006ff */
[----:B------:R-:W1:Y:S02]  /*2ec0*/  SYNCS.PHASECHK.TRANS64.TRYWAIT P0, [UR5], R3 ;  /* 0x00000003ff0075a7 */ /* 0x000e640008001105 */
[----:B-1----:R-:W-:Y:S05]  /*2ed0*/  @!P0 BRA `(.L_x_45) ;  /* 0x0000004000348947 */ /* 0x002fea0003800000 */
.L_x_106:
[----:B------:R-:W-:Y:S01]  /*2ee0*/  VIADD R0, R0, 0x2 ;  /* 0x0000000200007836 */ /* 0x000fe20000000000 */
[----:B------:R-:W-:-:S04]  /*2ef0*/  UIADD3 UR6, UPT, UPT, UR4, 0x1, URZ ;  /* 0x0000000104067890 */ /* 0x000fc8000fffe0ff */
[----:B------:R-:W-:Y:S01]  /*2f00*/  ISETP.NE.AND P0, PT, R0, 0x3e, PT ;  /* 0x0000003e0000780c */ /* 0x000fe20003f05270 */
[----:B------:R-:W-:-:S04]  /*2f10*/  UISETP.NE.AND UP0, UPT, UR6, 0x3e, UPT ;  /* 0x0000003e0600788c */ /* 0x000fc8000bf05270 */
[----:B------:R-:W-:Y:S02]  /*2f20*/  USEL UR7, URZ, 0x1, UP0 ;  /* 0x00000001ff077887 */ /* 0x000fe40008000000 */
[----:B------:R-:W-:-:S04]  /*2f30*/  USEL UR6, UR6, URZ, UP0 ;  /* 0x000000ff06067287 */ /* 0x000fc80008000000 */
[----:B------:R-:W-:Y:S02]  /*2f40*/  LOP3.LUT R12, R12, UR7, RZ, 0x3c, !PT ;  /* 0x000000070c0c7c12 */ /* 0x000fe4000f8e3cff */
[----:B--2---:R-:W-:Y:S06]  /*2f50*/  @!P0 EXIT ;  /* 0x000000000000894d */ /* 0x004fec0003800000 */
[----:B------:R-:W-:Y:S01]  /*2f60*/  UMOV UR13, UR6 ;  /* 0x00000006000d7c82 */ /* 0x000fe20008000000 */
[----:B------:R-:W-:Y:S05]  /*2f70*/  BRA `(.L_x_46) ;  /* 0xfffffffc00a47947 */ /* 0x000fea000383ffff */
.L_x_23:
[----:B------:R-:W2:Y:S02]  /*2f80*/  S2UR UR4, SR_CgaCtaId ;  /* 0x00000000000479c3 */ /* 0x000ea40000008800 */
[----:B--2---:R-:W-:-:S04]  /*2f90*/  UISETP.NE.AND UP0, UPT, UR4, URZ, UPT ;  /* 0x000000ff0400728c */ /* 0x004fc8000bf05270 */
[----:B------:R-:W-:-:S09]  /*2fa0*/  UISETP.NE.OR UP0, UPT, UR20, 0x1, UP0 ;  /* 0x000000011400788c */ /* 0x000fd20008705670 */
[----:B------:R-:W-:Y:S05]  /*2fb0*/  BRA.U UP0, `(.L_x_47) ;  /* 0x00000005004c7547 */ /* 0x000fea000b800000 */
[----:B------:R-:W2:Y:S01]  /*2fc0*/  S2UR UR5, SR_CgaCtaId ;  /* 0x00000000000579c3 */ /* 0x000ea20000008800 */
[----:B------:R-:W-:Y:S01]  /*2fd0*/  UMOV UR4, 0x400 ;  /* 0x0000040000047882 */ /* 0x000fe20000000000 */
[----:B------:R-:W-:Y:S01]  /*2fe0*/  ISETP.GE.U32.AND P2, PT, R0, 0x2, PT ;  /* 0x000000020000780c */ /* 0x000fe20003f46070 */
[----:B------:R-:W-:Y:S01]  /*2ff0*/  IMAD.MOV.U32 R12, RZ, RZ, 0x1 ;  /* 0x00000001ff0c7424 */ /* 0x000fe200078e00ff */
[----:B------:R-:W-:Y:S02]  /*3000*/  CS2R R10, SRZ ;  /* 0x00000000000a7805 */ /* 0x000fe4000001ff00 */
[----:B------:R-:W-:Y:S01]  /*3010*/  CS2R R8, SRZ ;  /* 0x0000000000087805 */ /* 0x000fe2000001ff00 */
[----:B--2---:R-:W-:-:S03]  /*3020*/  ULEA UR6, UR5, UR4, 0x18 ;  /* 0x0000000405067291 */ /* 0x004fc6000f8ec0ff */
[----:B------:R-:W-:-:S09]  /*3030*/  UMOV UR5, URZ ;  /* 0x000000ff00057c82 */ /* 0x000fd20008000000 */
.L_x_51:
[----:B------:R-:W-:Y:S02]  /*3040*/  LEA R2, R8, UR6, 0x3 ;  /* 0x0000000608027c11 */ /* 0x000fe4000f8e18ff */
[----:B------:R-:W-:-:S03]  /*3050*/  SHF.L.U32 R4, R9, 0x1f, RZ ;  /* 0x0000001f09047819 */ /* 0x000fc600000006ff */
[----:B------:R-:W-:Y:S01]  /*3060*/  VIADD R5, R2, 0x470 ;  /* 0x0000047002057836 */ /* 0x000fe20000000000 */
[----:B------:R-:W2:Y:S02]  /*3070*/  SYNCS.PHASECHK.TRANS64.TRYWAIT P0, [R2+URZ+0x460], R4 ;  /* 0x00046004020075a7 */ /* 0x000ea400080011ff */
[----:B--2---:R-:W-:Y:S05]  /*3080*/  @!P0 BRA `(.L_x_48) ;  /* 0x0000003c00e08947 */ /* 0x004fea0003800000 */
.L_x_107:
[----:B------:R-:W-:Y:S01]  /*3090*/  ULEA UR4, UR5, UR6, 0x3 ;  /* 0x0000000605047291 */ /* 0x000fe2000f8e18ff */
[----:B--2---:R-:W-:Y:S01]  /*30a0*/  PRMT R2, RZ, 0x654, R5 ;  /* 0x00000654ff027816 */ /* 0x004fe20000000005 */
[----:B------:R-:W-:Y:S01]  /*30b0*/  @!P2 IMAD.MOV.U32 R4, RZ, RZ, 0x10 ;  /* 0x00000010ff04a424 */ /* 0x000fe200078e00ff */
[----:B------:R-:W-:Y:S01]  /*30c0*/  SHF.L.U32 R5, R12, 0x1f, RZ ;  /* 0x0000001f0c057819 */ /* 0x000fe200000006ff */
[----:B------:R-:W-:Y:S01]  /*30d0*/  UIADD3 UR7, UPT, UPT, UR4, 0x400, URZ ;  /* 0x0000040004077890 */ /* 0x000fe2000fffe0ff */
[----:B------:R2:W-:Y:S05]  /*30e0*/  SYNCS.ARRIVE.TRANS64.RED.A1T0 RZ, [R2+URZ], RZ ;  /* 0x000000ff02ff79a7 */ /* 0x0005ea00081004ff */
[----:B------:R-:W-:Y:S01]  /*30f0*/  IMAD.U32 R6, RZ, RZ, UR7 ;  /* 0x00000007ff067e24 */ /* 0x000fe2000f8e00ff */
[----:B------:R-:W3:Y:S04]  /*3100*/  SYNCS.PHASECHK.TRANS64.TRYWAIT P0, [UR4+0x410], R5 ;  /* 0x00041005ff0075a7 */ /* 0x000ee80008001104 */
[----:B------:R-:W-:Y:S01]  /*3110*/  PRMT R6, R0, 0x654, R6 ;  /* 0x0000065400067816 */ /* 0x000fe20000000006 */
[----:B--23--:R-:W-:Y:S06]  /*3120*/  @!P0 BRA `(.L_x_49) ;  /* 0x0000003c00cc8947 */ /* 0x00cfec0003800000 */
.L_x_109:
[----:B------:R-:W-:Y:S01]  /*3130*/  ULEA UR8, UR5, UR6, 0x4 ;  /* 0x0000000605087291 */ /* 0x000fe2000f8e20ff */
[----:B------:R-:W-:Y:S01]  /*3140*/  SEL R3, R6, R3, !P2 ;  /* 0x0000000306037207 */ /* 0x000fe20005000000 */
[----:B------:R-:W-:Y:S01]  /*3150*/  UIADD3 UR9, UPT, UPT, UR4, 0x400, URZ ;  /* 0x0000040004097890 */ /* 0x000fe2000fffe0ff */
[----:B--2---:R-:W-:Y:S01]  /*3160*/  LEA R2, R11, UR6, 0x3 ;  /* 0x000000060b027c11 */ /* 0x004fe2000f8e18ff */
[----:B------:R-:W-:Y:S01]  /*3170*/  UIADD3 UR8, UPT, UPT, UR8, 0x490, URZ ;  /* 0x0000049008087890 */ /* 0x000fe2000fffe0ff */
[----:B------:R2:W-:Y:S01]  /*3180*/  @!P2 SYNCS.ARRIVE.TRANS64.RED RZ, [R3+URZ], R4 ;  /* 0x0000000403ffa9a7 */ /* 0x0005e200080004ff */
[----:B------:R-:W-:Y:S01]  /*3190*/  UIADD3 UR4, UPT, UPT, UR5, 0x1, URZ ;  /* 0x0000000105047890 */ /* 0x000fe2000fffe0ff */
[----:B------:R-:W-:-:S03]  /*31a0*/  VIADD R8, R8, 0x1 ;  /* 0x0000000108087836 */ /* 0x000fc60000000000 */
[----:B------:R-:W-:Y:S02]  /*31b0*/  UISETP.NE.AND UP0, UPT, UR4, 0x2, UPT ;  /* 0x000000020400788c */ /* 0x000fe4000bf05270 */
[----:B------:R-:W-:Y:S01]  /*31c0*/  ISETP.NE.AND P0, PT, R8, 0x2, PT ;  /* 0x000000020800780c */ /* 0x000fe20003f05270 */
[----:B------:R-:W-:Y:S06]  /*31d0*/  UGETNEXTWORKID.BROADCAST [UR8], [UR9] ;  /* 0x00000000080073ca */ /* 0x000fec0008000100 */
[----:B------:R-:W-:Y:S02]  /*31e0*/  USEL UR7, URZ, 0x1, UP0 ;  /* 0x00000001ff077887 */ /* 0x000fe40008000000 */
[----:B------:R-:W-:-:S04]  /*31f0*/  USEL UR5, UR4, URZ, UP0 ;  /* 0x000000ff04057287 */ /* 0x000fc80008000000 */
[----:B------:R-:W-:Y:S02]  /*3200*/  LOP3.LUT R12, R12, UR7, RZ, 0x3c, !PT ;  /* 0x000000070c0c7c12 */ /* 0x000fe4000f8e3cff */
[----:B--2---:R-:W-:-:S04]  /*3210*/  SHF.L.U32 R4, R10, 0x1f, RZ ;  /* 0x0000001f0a047819 */ /* 0x004fc800000006ff */
[----:B------:R-:W2:Y:S02]  /*3220*/  SYNCS.PHASECHK.TRANS64.TRYWAIT P1, [R2+URZ+0x400], R4 ;  /* 0x00040004020075a7 */ /* 0x000ea400080211ff */
[----:B--2---:R-:W-:Y:S05]  /*3230*/  @!P1 BRA `(.L_x_50) ;  /* 0x0000003c00a09947 */ /* 0x004fea0003800000 */
.L_x_110:
[C---:B--2---:R-:W-:Y:S01]  /*3240*/  LEA R4, R11.reuse, UR6, 0x4 ;  /* 0x000000060b047c11 */ /* 0x044fe2000f8e20ff */
[----:B------:R-:W-:Y:S01]  /*3250*/  VIADD R2, R2, 0x410 ;  /* 0x0000041002027836 */ /* 0x000fe20000000000 */
[----:B------:R-:W-:Y:S01]  /*3260*/  SEL R8, R8, RZ, P0 ;  /* 0x000000ff08087207 */ /* 0x000fe20000000000 */
[----:B------:R-:W-:-:S03]  /*3270*/  VIADD R11, R11, 0x1 ;  /* 0x000000010b0b7836 */ /* 0x000fc60000000000 */
[----:B------:R-:W2:Y:S01]  /*3280*/  LDS.128 R4, [R4+0x490] ;  /* 0x0004900004047984 */ /* 0x000ea20000000c00 */
[----:B------:R-:W-:Y:S02]  /*3290*/  PRMT R2, RZ, 0x654, R2 ;  /* 0x00000654ff027816 */ /* 0x000fe40000000002 */
[C---:B------:R-:W-:Y:S01]  /*32a0*/  ISETP.NE.AND P1, PT, R11.reuse, 0x2, PT ;  /* 0x000000020b00780c */ /* 0x040fe20003f25270 */
[----:B------:R-:W-:Y:S01]  /*32b0*/  @!PT LDS RZ, [RZ] ;  /* 0x00000000fffff984 */ /* 0x000fe20000000800 */
[----:B------:R-:W-:Y:S01]  /*32c0*/  @!PT LDS RZ, [RZ] ;  /* 0x00000000fffff984 */ /* 0x000fe20000000800 */
[----:B------:R-:W-:Y:S01]  /*32d0*/  @!PT LDS RZ, [RZ] ;  /* 0x00000000fffff984 */ /* 0x000fe20000000800 */
[----:B------:R-:W-:Y:S01]  /*32e0*/  @!PT LDS RZ, [RZ] ;  /* 0x00000000fffff984 */ /* 0x000fe20000000800 */
[----:B------:R3:W-:Y:S06]  /*32f0*/  MEMBAR.ALL.CTA ;  /* 0x0000000000007992 */ /* 0x0007ec0000008000 */
[----:B---3--:R-:W3:Y:S01]  /*3300*/  FENCE.VIEW.ASYNC.S ;  /* 0x00000000000073c6 */ /* 0x008ee20000000000 */
[----:B------:R-:W-:Y:S01]  /*3310*/  SEL R11, R11, RZ, P1 ;  /* 0x000000ff0b0b7207 */ /* 0x000fe20000800000 */
[----:B---3--:R3:W-:Y:S01]  /*3320*/  SYNCS.ARRIVE.TRANS64.RED.A1T0 RZ, [R2+URZ], RZ ;  /* 0x000000ff02ff79a7 */ /* 0x0087e200081004ff */
[----:B--2---:R-:W-:-:S02]  /*3330*/  LOP3.LUT P3, RZ, R6, 0x1, RZ, 0xc0, !PT ;  /* 0x0000000106ff7812 */ /* 0x004fc4000786c0ff */
[----:B------:R-:W-:-:S04]  /*3340*/  SEL R4, RZ, 0x1, P1 ;  /* 0x00000001ff047807 */ /* 0x000fc80000800000 */
[----:B------:R-:W-:Y:S02]  /*3350*/  LOP3.LUT R10, R10, R4, RZ, 0x3c, !PT ;  /* 0x000000040a0a7212 */ /* 0x000fe400078e3cff */
[----:B---3--:R-:W-:-:S04]  /*3360*/  SEL R2, RZ, 0x1, P0 ;  /* 0x00000001ff027807 */ /* 0x008fc80000000000 */
[----:B------:R-:W-:Y:S01]  /*3370*/  LOP3.LUT R9, R9, R2, RZ, 0x3c, !PT ;  /* 0x0000000209097212 */ /* 0x000fe200078e3cff */
[----:B------:R-:W-:Y:S06]  /*3380*/  @P3 BRA `(.L_x_51) ;  /* 0xfffffffc002c3947 */ /* 0x000fec000383ffff */
[----:B------:R-:W-:Y:S01]  /*3390*/  ULEA UR4, UR5, UR6, 0x3 ;  /* 0x0000000605047291 */ /* 0x000fe2000f8e18ff */
[----:B------:R-:W-:-:S08]  /*33a0*/  SHF.L.U32 R2, R12, 0x1f, RZ ;  /* 0x0000001f0c027819 */ /* 0x000fd000000006ff */
[----:B------:R-:W2:Y:S02]  /*33b0*/  SYNCS.PHASECHK.TRANS64 P0, [UR4+0x410], R2 ;  /* 0x00041002ff0075a7 */ /* 0x000ea40008001004 */
[----:B--2---:R-:W-:Y:S05]  /*33c0*/  @P0 BRA `(.L_x_52) ;  /* 0x0000000000080947 */ /* 0x004fea0003800000 */
[----:B------:R-:W2:Y:S02]  /*33d0*/  SYNCS.PHASECHK.TRANS64.TRYWAIT P0, [UR4+0x410], R2 ;  /* 0x00041002ff0075a7 */ /* 0x000ea40008001104 */
[----:B--2---:R-:W-:Y:S05]  /*33e0*/  @!P0 BRA `(.L_x_53) ;  /* 0x0000003c00488947 */ /* 0x004fea0003800000 */
.L_x_52:
[----:B------:R-:W-:-:S04]  /*33f0*/  UIADD3 UR7, UPT, UPT, UR5, 0x1, URZ ;  /* 0x0000000105077890 */ /* 0x000fc8000fffe0ff */
[----:B------:R-:W-:-:S04]  /*3400*/  UISETP.NE.AND UP0, UPT, UR7, 0x2, UPT ;  /* 0x000000020700788c */ /* 0x000fc8000bf05270 */
[----:B------:R-:W-:Y:S02]  /*3410*/  USEL UR8, URZ, 0x1, UP0 ;  /* 0x00000001ff087887 */ /* 0x000fe40008000000 */
[----:B------:R-:W-:-:S04]  /*3420*/  USEL UR7, UR7, URZ, UP0 ;  /* 0x000000ff07077287 */ /* 0x000fc80008000000 */
[----:B------:R-:W-:Y:S01]  /*3430*/  ULEA UR7, UR7, UR6, 0x3 ;  /* 0x0000000607077291 */ /* 0x000fe2000f8e18ff */
[----:B--2---:R-:W-:-:S04]  /*3440*/  LOP3.LUT R2, R12, UR8, RZ, 0x3c, !PT ;  /* 0x000000080c027c12 */ /* 0x004fc8000f8e3cff */
[----:B------:R-:W-:-:S04]  /*3450*/  SHF.L.U32 R0, R2, 0x1f, RZ ;  /* 0x0000001f02007819 */ /* 0x000fc800000006ff */
[----:B------:R-:W2:Y:S02]  /*3460*/  SYNCS.PHASECHK.TRANS64 P0, [UR7+0x410], R0 ;  /* 0x00041000ff0075a7 */ /* 0x000ea40008001007 */
[----:B-12---:R-:W-:Y:S05]  /*3470*/  @P0 EXIT ;  /* 0x000000000000094d */ /* 0x006fea0003800000 */
[----:B------:R-:W-:Y:S02]  /*3480*/  SHF.L.U32 R2, R2, 0x1f, RZ ;  /* 0x0000001f02027819 */ /* 0x000fe400000006ff */
[----:B------:R-:W-:-:S07]  /*3490*/  MOV R0, UR7 ;  /* 0x0000000700007c02 */ /* 0x000fce0008000f00 */
.L_x_54:
[----:B-1----:R1:W2:Y:S02]  /*34a0*/  SYNCS.PHASECHK.TRANS64.TRYWAIT P0, [R0+URZ+0x410], R2 ;  /* 0x00041002000075a7 */ /* 0x0022a400080011ff */
[----:B--2---:R-:W-:Y:S05]  /*34b0*/  @!P0 NANOSLEEP.SYNCS 0x989680 ;  /* 0x009896800000895d */ /* 0x004fea0003900000 */
[----:B------:R-:W2:Y:S02]  /*34c0*/  @!P0 SYNCS.PHASECHK.TRANS64 P0, [R0+URZ+0x410], R2 ;  /* 0x00041002000085a7 */ /* 0x000ea400080010ff */
[----:B--2---:R-:W-:Y:S05]  /*34d0*/  @P0 EXIT ;  /* 0x000000000000094d */ /* 0x004fea0003800000 */
[----:B------:R-:W-:Y:S05]  /*34e0*/  BRA `(.L_x_54) ;  /* 0xfffffffc00ec7947 */ /* 0x000fea000383ffff */
.L_x_47:
[----:B------:R-:W-:Y:S05]  /*34f0*/  BRA.U UP5, `(.L_x_55) ;  /* 0x0000000d05807547 */ /* 0x000fea000b800000 */
[----:B------:R-:W2:Y:S01]  /*3500*/  S2UR UR7, SR_CgaCtaId ;  /* 0x00000000000779c3 */ /* 0x000ea20000008800 */
[----:B------:R-:W-:Y:S01]  /*3510*/  UMOV UR4, 0x40 ;  /* 0x0000004000047882 */ /* 0x000fe20000000000 */
[----:B------:R-:W-:Y:S01]  /*3520*/  NOP ;  /* 0x0000000000007918 */ /* 0x000fe20000000000 */
[----:B------:R-:W-:Y:S01]  /*3530*/  UMOV UR6, 0x400 ;  /* 0x0000040000067882 */ /* 0x000fe20000000000 */
[----:B--2---:R-:W-:Y:S02]  /*3540*/  ULEA UR5, UR7, UR4, 0x18 ;  /* 0x0000000407057291 */ /* 0x004fe4000f8ec0ff */
[----:B------:R-:W-:-:S07]  /*3550*/  ULEA UR6, UR7, UR6, 0x18 ;  /* 0x0000000607067291 */ /* 0x000fce000f8ec0ff */
[----:B------:R-:W2:Y:S02]  /*3560*/  LDS.U8 R0, [UR5+0x1c] ;  /* 0x00001c05ff007984 */ /* 0x000ea40008000000 */
[----:B--2---:R-:W-:-:S13]  /*3570*/  ISETP.NE.AND P0, PT, R0, RZ, PT ;  /* 0x000000ff0000720c */ /* 0x004fda0003f05270 */
[----:B------:R-:W-:Y:S05]  /*3580*/  @P0 BRA `(.L_x_56) ;  /* 0x0000000000580947 */ /* 0x000fea0003800000 */
[----:B------:R-:W-:-:S13]  /*3590*/  ELECT P0, URZ, PT ;  /* 0x0000000000ff782f */ /* 0x000fda0003800000 */
[----:B------:R-:W-:Y:S05]  /*35a0*/  @!P0 BRA `(.L_x_57) ;  /* 0x0000000000608947 */ /* 0x000fea0003800000 */
[----:B------:R-:W-:Y:S01]  /*35b0*/  UMOV UR4, 0x10 ;  /* 0x0000001000047882 */ /* 0x000fe20000000000 */
[----:B------:R-:W-:Y:S01]  /*35c0*/  HFMA2 R0, -RZ, RZ, 0, 5.9604644775390625e-08 ;  /* 0x00000001ff007431 */ /* 0x000fe200000001ff */
[----:B------:R-:W-:-:S03]  /*35d0*/  MOV R3, 0xffff ;  /* 0x0000ffff00037802 */ /* 0x000fc60000000f00 */
[----:B------:R-:W-:Y:S04]  /*35e0*/  DEPBAR.LE SB2, 0x36 ;  /* 0x0000ad800000791a */ /* 0x000fe80000000000 */
[----:B------:R-:W2:Y:S02]  /*35f0*/  UTCATOMSWS.FIND_AND_SET.ALIGN UP0, UR4, UR4 ;  /* 0x00000004000475e3 */ /* 0x000ea40008000800 */
[----:B--2---:R-:W-:Y:S01]  /*3600*/  MOV R4, UR4 ;  /* 0x0000000400047c02 */ /* 0x004fe20008000f00 */
[----:B------:R-:W-:Y:S06]  /*3610*/  BRA.U UP0, `(.L_x_58) ;  /* 0x0000000100187547 */ /* 0x000fec000b800000 */
.L_x_59:
[----:B------:R-:W-:Y:S05]  /*3620*/  NANOSLEEP 0x64 ;  /* 0x000000640000795d */ /* 0x000fea0003800000 */
[----:B------:R-:W-:-:S05]  /*3630*/  UMOV UR4, 0x10 ;  /* 0x0000001000047882 */ /* 0x000fca0000000000 */
[----:B------:R-:W-:Y:S04]  /*3640*/  DEPBAR.LE SB2, 0x36 ;  /* 0x0000ad800000791a */ /* 0x000fe80000000000 */
[----:B------:R-:W2:Y:S02]  /*3650*/  UTCATOMSWS.FIND_AND_SET.ALIGN UP0, UR4, UR4 ;  /* 0x00000004000475e3 */ /* 0x000ea40008000800 */
[----:B--2---:R-:W-:Y:S01]  /*3660*/  MOV R4, UR4 ;  /* 0x0000000400047c02 */ /* 0x004fe20008000f00 */
[----:B------:R-:W-:Y:S05]  /*3670*/  BRA.U !UP0, `(.L_x_59) ;  /* 0xfffffffd08e87547 */ /* 0x000fea000b83ffff */
.L_x_58:
[-C--:B------:R-:W-:Y:S02]  /*3680*/  SHF.L.U32 R3, R3, R4.reuse, RZ ;  /* 0x0000000403037219 */ /* 0x080fe400000006ff */
[----:B------:R-:W-:Y:S01]  /*3690*/  SHF.L.U32 R0, R0, R4, RZ ;  /* 0x0000000400007219 */ /* 0x000fe200000006ff */
[----:B------:R-:W-:Y:S02]  /*36a0*/  IMAD.SHL.U32 R4, R4, 0x20, RZ ;  /* 0x0000002004047824 */ /* 0x000fe400078e00ff */
[----:B------:R2:W-:Y:S04]  /*36b0*/  ATOMS.OR RZ, [UR5+0x14], R3 ;  /* 0x00001403ffff798c */ /* 0x0005e8000b000005 */
[----:B------:R2:W-:Y:S04]  /*36c0*/  ATOMS.OR RZ, [UR5+0x18], R0 ;  /* 0x00001800ffff798c */ /* 0x0005e8000b000005 */
[----:B------:R2:W-:Y:S01]  /*36d0*/  STS [UR6+0x4b0], R4 ;  /* 0x0004b004ff007988 */ /* 0x0005e20008000806 */
[----:B------:R-:W-:Y:S05]  /*36e0*/  BRA `(.L_x_57) ;  /* 0x0000000000107947 */ /* 0x000fea0003800000 */
.L_x_56:
[----:B------:R-:W-:Y:S02]  /*36f0*/  MOV R0, 0xffffffff ;  /* 0xffffffff00007802 */ /* 0x000fe40000000f00 */
[----:B------:R-:W-:-:S03]  /*3700*/  MOV R4, 0x3730 ;  /* 0x0000373000047802 */ /* 0x000fc60000000f00 */
[----:B------:R2:W-:Y:S04]  /*3710*/  STS [UR6+0x4b0], R0 ;  /* 0x0004b000ff007988 */ /* 0x0005e80008000806 */
[----:B-12--5:R-:W-:Y:S05]  /*3720*/  CALL.REL.NOINC `($__internal_1_$__cuda_sm10x_tcgen05_guardrail_trap_phase_invalid_during_alloc) ;  /* 0x0000003c00c87944 */ /* 0x026fea0003c00000 */
.L_x_57:
[----:B------:R-:W-:Y:S05]  /*3730*/  WARPSYNC.ALL ;  /* 0x0000000000007948 */ /* 0x000fea0003800000 */
[----:B------:R-:W3:Y:S01]  /*3740*/  S2UR UR4, SR_CgaCtaId ;  /* 0x00000000000479c3 */ /* 0x000ee20000008800 */
[----:B------:R-:W-:Y:S01]  /*3750*/  UMOV UR14, 0x400 ;  /* 0x00000400000e7882 */ /* 0x000fe20000000000 */
[----:B------:R-:W-:-:S06]  /*3760*/  NOP ;  /* 0x0000000000007918 */ /* 0x000fcc0000000000 */
[----:B------:R-:W-:Y:S06]  /*3770*/  BAR.ARV 0x6, 0xa0 ;  /* 0x0182800000007b1d */ /* 0x000fec0000002000 */
[----:B------:R-:W4:Y:S01]  /*3780*/  LDCU UR5, c[0x0][0x38c] ;  /* 0x00007180ff0577ac */ /* 0x000f220008000800 */
[----:B------:R-:W-:Y:S01]  /*3790*/  LOP3.LUT R2, R2, 0xffff, RZ, 0xc0, !PT ;  /* 0x0000ffff02027812 */ /* 0x000fe200078ec0ff */
[----:B------:R-:W-:Y:S01]  /*37a0*/  IMAD.MOV.U32 R11, RZ, RZ, 0x1 ;  /* 0x00000001ff0b7424 */ /* 0x000fe200078e00ff */
[----:B------:R-:W-:Y:S01]  /*37b0*/  CS2R R8, SRZ ;  /* 0x0000000000087805 */ /* 0x000fe2000001ff00 */
[----:B------:R-:W1:Y:S01]  /*37c0*/  LDCU UR8, c[0x0][0x38c] ;  /* 0x00007180ff0877ac */ /* 0x000e620008000800 */
[----:B------:R-:W-:Y:S01]  /*37d0*/  R2UR UR16, R2 ;  /* 0x00000000021072ca */ /* 0x000fe200000e0000 */
[----:B------:R-:W-:Y:S01]  /*37e0*/  IMAD.MOV.U32 R10, RZ, RZ, RZ ;  /* 0x000000ffff0a7224 */ /* 0x000fe200078e00ff */
[----:B------:R-:W-:Y:S01]  /*37f0*/  UMOV UR18, URZ ;  /* 0x000000ff00127c82 */ /* 0x000fe20008000000 */
[----:B------:R-:W-:Y:S01]  /*3800*/  UMOV UR11, URZ ;  /* 0x000000ff000b7c82 */ /* 0x000fe20008000000 */
[----:B---3--:R-:W-:Y:S01]  /*3810*/  ULEA UR14, UR4, UR14, 0x18 ;  /* 0x0000000e040e7291 */ /* 0x008fe2000f8ec0ff */
[----:B------:R-:W-:Y:S01]  /*3820*/  UMOV UR20, 0x0 ;  /* 0x0000000000147882 */ /* 0x000fe20000000000 */
[----:B------:R-:W-:-:S02]  /*3830*/  UMOV UR21, 0x40c0010 ;  /* 0x040c001000157882 */ /* 0x000fc40000000000 */
[----:B------:R-:W-:Y:S02]  /*3840*/  UIADD3 UR6, UPT, UPT, UR14, 0x1d80, URZ ;  /* 0x00001d800e067890 */ /* 0x000fe4000fffe0ff */
[----:B------:R-:W-:Y:S02]  /*3850*/  UIADD3 UR7, UPT, UPT, UR14, 0x20d80, URZ ;  /* 0x00020d800e077890 */ /* 0x000fe4000fffe0ff */
[----:B----4-:R-:W-:Y:S01]  /*3860*/  UIADD3 UR5, UPT, UPT, UR5, 0x1f, URZ ;  /* 0x0000001f05057890 */ /* 0x010fe2000fffe0ff */
[----:B--2---:R-:W2:Y:S01]  /*3870*/  LDS R0, [UR14+0x4b0] ;  /* 0x0004b00eff007984 */ /* 0x004ea20008000800 */
[----:B------:R-:W-:Y:S02]  /*3880*/  USHF.R.U32.HI UR6, URZ, 0x4, UR6 ;  /* 0x00000004ff067899 */ /* 0x000fe40008011606 */
[----:B------:R-:W-:Y:S02]  /*3890*/  USHF.R.S32.HI UR4, URZ, 0x1f, UR5 ;  /* 0x0000001fff047899 */ /* 0x000fe40008011405 */
[----:B------:R-:W-:-:S02]  /*38a0*/  ULOP3.LUT UR6, UR6, 0x3fff, URZ, 0xc0, !UPT ;  /* 0x00003fff06067892 */ /* 0x000fc4000f8ec0ff */
[----:B------:R-:W-:Y:S02]  /*38b0*/  ULEA.HI UR4, UR4, UR5, URZ, 0x5 ;  /* 0x0000000504047291 */ /* 0x000fe4000f8f28ff */
[----:B------:R-:W-:Y:S02]  /*38c0*/  USHF.R.U32.HI UR5, URZ, 0x4, UR7 ;  /* 0x00000004ff057899 */ /* 0x000fe40008011607 */
[----:B------:R-:W-:Y:S02]  /*38d0*/  USHF.R.S32.HI UR22, URZ, 0x5, UR4 ;  /* 0x00000005ff167899 */ /* 0x000fe40008011404 */
[----:B------:R-:W-:Y:S02]  /*38e0*/  ULOP3.LUT UR4, UR5, 0x3fff, URZ, 0xc0, !UPT ;  /* 0x00003fff05047892 */ /* 0x000fe4000f8ec0ff */
[----:B------:R-:W-:Y:S02]  /*38f0*/  UISETP.LT.AND UP0, UPT, UR22, 0x1, UPT ;  /* 0x000000011600788c */ /* 0x000fe4000bf01270 */
[----:B------:R-:W-:-:S02]  /*3900*/  ULOP3.LUT UR17, UR6, 0x10000, URZ, 0xfc, !UPT ;  /* 0x0001000006117892 */ /* 0x000fc4000f8efcff */
[----:B------:R-:W-:Y:S02]  /*3910*/  USEL UR23, UR22, 0x1, !UP0 ;  /* 0x0000000116177887 */ /* 0x000fe4000c000000 */
[----:B------:R-:W-:Y:S02]  /*3920*/  ULOP3.LUT UR4, UR4, 0x10000, URZ, 0xfc, !UPT ;  /* 0x0001000004047892 */ /* 0x000fe4000f8efcff */
[----:B------:R-:W-:Y:S02]  /*3930*/  UIADD3 UR23, UPT, UPT, -UR23, URZ, URZ ;  /* 0x000000ff17177290 */ /* 0x000fe4000fffe1ff */
[----:B-1----:R-:W-:Y:S01]  /*3940*/  UISETP.GE.AND UP4, UPT, UR8, 0x1, UPT ;  /* 0x000000010800788c */ /* 0x002fe2000bf86270 */
[----:B--2---:R-:W-:-:S15]  /*3950*/  R2UR UR24, R0 ;  /* 0x00000000001872ca */ /* 0x004fde00000e0000 */
.L_x_66:
[----:B------:R-:W-:Y:S02]  /*3960*/  LEA R0, R10, UR14, 0x3 ;  /* 0x0000000e0a007c11 */ /* 0x000fe4000f8e18ff */
[----:B------:R-:W-:Y:S02]  /*3970*/  SHF.L.U32 R2, R9, 0x1f, RZ ;  /* 0x0000001f09027819 */ /* 0x000fe400000006ff */
[----:B------:R-:W-:Y:S01]  /*3980*/  PLOP3.LUT P0, PT, PT, PT, UP4, 0x80, 0x8 ;  /* 0x000000000008781c */ /* 0x000fe20003f0f048 */
[----:B------:R-:W-:Y:S01]  /*3990*/  VIADD R3, R0, 0x410 ;  /* 0x0000041000037836 */ /* 0x000fe20000000000 */
[----:B-1----:R-:W1:Y:S02]  /*39a0*/  SYNCS.PHASECHK.TRANS64.TRYWAIT P1, [R0+URZ+0x400], R2 ;  /* 0x00040002000075a7 */ /* 0x002e6400080211ff */
[----:B-1-3--:R-:W-:Y:S09]  /*39b0*/  @!P1 BRA `(.L_x_60) ;  /* 0x0000003400ec9947 */ /* 0x00aff20003800000 */
.L_x_112:
[----:B------:R-:W-:Y:S01]  /*39c0*/  LEA R4, R10, UR14, 0x4 ;  /* 0x0000000e0a047c11 */ /* 0x000fe2000f8e20ff */
[----:B------:R-:W-:Y:S01]  /*39d0*/  @UP4 ULEA UR5, UR11, UR14, 0x3 ;  /* 0x0000000e0b054291 */ /* 0x000fe2000f8e18ff */
[----:B------:R-:W-:Y:S01]  /*39e0*/  PLOP3.LUT P2, PT, PT, PT, PT, 0x80, 0x8 ;  /* 0x000000000008781c */ /* 0x000fe20003f4f070 */
[----:B------:R-:W-:Y:S01]  /*39f0*/  ULEA UR19, UR18, UR14, 0x3 ;  /* 0x0000000e12137291 */ /* 0x000fe2000f8e18ff */
[----:B------:R-:W-:Y:S02]  /*3a00*/  PRMT R3, RZ, 0x654, R3 ;  /* 0x00000654ff037816 */ /* 0x000fe40000000003 */
[----:B------:R-:W2:Y:S01]  /*3a10*/  LDS.128 R4, [R4+0x490] ;  /* 0x0004900004047984 */ /* 0x000ea20000000c00 */
[----:B-1----:R-:W-:Y:S02]  /*3a20*/  @P0 SHF.L.U32 R2, R8, 0x1f, RZ ;  /* 0x0000001f08020819 */ /* 0x002fe400000006ff */
[----:B------:R-:W-:Y:S01]  /*3a30*/  SHF.L.U32 R0, R11, 0x1f, RZ ;  /* 0x0000001f0b007819 */ /* 0x000fe200000006ff */
[----:B------:R-:W-:Y:S01]  /*3a40*/  @!PT LDS RZ, [RZ] ;  /* 0x00000000fffff984 */ /* 0x000fe20000000800 */
[----:B------:R-:W-:Y:S01]  /*3a50*/  @!PT LDS RZ, [RZ] ;  /* 0x00000000fffff984 */ /* 0x000fe20000000800 */
[----:B------:R-:W-:Y:S01]  /*3a60*/  @!PT LDS RZ, [RZ] ;  /* 0x00000000fffff984 */ /* 0x000fe20000000800 */
[----:B------:R-:W-:Y:S01]  /*3a70*/  @!PT LDS RZ, [RZ] ;  /* 0x00000000fffff984 */ /* 0x000fe20000000800 */
[----:B------:R1:W-:Y:S06]  /*3a80*/  MEMBAR.ALL.CTA ;  /* 0x0000000000007992 */ /* 0x0003ec0000008000 */
[----:B-1----:R-:W1:Y:S02]  /*3a90*/  FENCE.VIEW.ASYNC.S ;  /* 0x00000000000073c6 */ /* 0x002e640000000000 */
[----:B-1----:R1:W-:Y:S01]  /*3aa0*/  SYNCS.ARRIVE.TRANS64.RED.A1T0 RZ, [R3+URZ], RZ ;  /* 0x000000ff03ff79a7 */ /* 0x0023e200081004ff */
[----:B------:R1:W3:Y:S01]  /*3ab0*/  @P0 SYNCS.PHASECHK.TRANS64.TRYWAIT P2, [UR5], R2 ;  /* 0x00000002ff0005a7 */ /* 0x0002e20008041105 */
[----:B--2---:R-:W-:Y:S01]  /*3ac0*/  LOP3.LUT P1, RZ, R6, 0x1, RZ, 0xc0, !PT ;  /* 0x0000000106ff7812 */ /* 0x004fe2000782c0ff */
[----:B------:R-:W2:Y:S02]  /*3ad0*/  SYNCS.PHASECHK.TRANS64.TRYWAIT P0, [UR19+0x440], R0 ;  /* 0x00044000ff0075a7 */ /* 0x000ea40008001113 */
[----:B-123--:R-:W-:Y:S10]  /*3ae0*/  @!P0 BRA `(.L_x_61) ;  /* 0x0000003400b48947 */ /* 0x00eff40003800000 */
.L_x_114:
[----:B------:R-:W-:Y:S01]  /*3af0*/  IADD3 R10, PT, PT, R10, 0x1, RZ ;  /* 0x000000010a0a7810 */ /* 0x000fe20007ffe0ff */
[----:B------:R-:W-:Y:S06]  /*3b00*/  BRA.U !UP4, `(.L_x_62) ;  /* 0x000000010c9c7547 */ /* 0x000fec000b800000 */
[----:B------:R-:W-:Y:S02]  /*3b10*/  ULEA.HI UR5, UR18, UR18, URZ, 0x1 ;  /* 0x0000001212057291 */ /* 0x000fe4000f8f08ff */
[----:B------:R-:W-:Y:S02]  /*3b20*/  UPLOP3.LUT UP2, UPT, UPT, UPT, UPT, 0x40, 0x4 ;  /* 0x000000000004789c */ /* 0x000fe40003f4e870 */
[----:B------:R-:W-:Y:S02]  /*3b30*/  USHF.R.U32.HI UR6, URZ, 0x1, UR5 ;  /* 0x00000001ff067899 */ /* 0x000fe40008011605 */
[----:B------:R-:W-:Y:S02]  /*3b40*/  ULOP3.LUT UR15, UR5, 0xffe, URZ, 0xc0, !UPT ;  /* 0x00000ffe050f7892 */ /* 0x000fe4000f8ec0ff */
[----:B------:R-:W-:Y:S02]  /*3b50*/  UIMAD UR5, UR6, 0x30, UR24 ;  /* 0x00000030060578a4 */ /* 0x000fe4000f8e0218 */
[----:B------:R-:W-:Y:S01]  /*3b60*/  UIADD3 UR15, UPT, UPT, -UR15, UR18, URZ ;  /* 0x000000120f0f7290 */ /* 0x000fe2000fffe1ff */
[----:B------:R-:W-:Y:S01]  /*3b70*/  UMOV UR13, UR23 ;  /* 0x00000017000d7c82 */ /* 0x000fe20008000000 */
[----:B------:R-:W-:-:S02]  /*3b80*/  UMOV UR12, UR22 ;  /* 0x00000016000c7c82 */ /* 0x000fc40008000000 */
[----:B------:R-:W-:-:S03]  /*3b90*/  ULEA UR15, UR15, UR5, 0x14 ;  /* 0x000000050f0f7291 */ /* 0x000fc6000f8ea0ff */
[----:B------:R-:W-:-:S09]  /*3ba0*/  UMOV UR5, UR11 ;  /* 0x0000000b00057c82 */ /* 0x000fd20008000000 */
.L_x_65:
[----:B------:R-:W-:Y:S02]  /*3bb0*/  UIADD3 UR13, UPT, UPT, UR13, 0x1, URZ ;  /* 0x000000010d0d7890 */ /* 0x000fe4000fffe0ff */
[----:B--2---:R-:W-:Y:S02]  /*3bc0*/  ULEA UR7, UR5, UR14, 0x3 ;  /* 0x0000000e05077291 */ /* 0x004fe4000f8e18ff */
[----:B------:R-:W-:Y:S01]  /*3bd0*/  UISETP.NE.AND UP3, UPT, UR13, URZ, UPT ;  /* 0x000000ff0d00728c */ /* 0x000fe2000bf65270 */
[----:B---3--:R-:W-:Y:S10]  /*3be0*/  @P2 BRA `(.L_x_63) ;  /* 0x00000000000c2947 */ /* 0x008ff40003800000 */
[----:B-1----:R-:W-:Y:S04]  /*3bf0*/  SHF.L.U32 R2, R8, 0x1f, RZ ;  /* 0x0000001f08027819 */ /* 0x002fe800000006ff */
[----:B------:R-:W1:Y:S02]  /*3c00*/  SYNCS.PHASECHK.TRANS64.TRYWAIT P0, [UR7], R2 ;  /* 0x00000002ff0075a7 */ /* 0x000e640008001107 */
[----:B-1----:R-:W-:Y:S05]  /*3c10*/  @!P0 BRA `(.L_x_64) ;  /* 0x0000003400808947 */ /* 0x002fea0003800000 */
.L_x_63:
[----:B------:R-:W-:Y:S01]  /*3c20*/  UISETP.NE.AND UP0, UPT, UR12, 0x1, UPT ;  /* 0x000000010c00788c */ /* 0x000fe2000bf05270 */
[----:B------:R-:W-:Y:S01]  /*3c30*/  PLOP3.LUT P2, PT, PT, PT, PT, 0x80, 0x8 ;  /* 0x000000000008781c */ /* 0x000fe20003f4f070 */
[----:B------:R-:W-:Y:S02]  /*3c40*/  UIADD3 UR6, UPT, UPT, UR5, 0x1, URZ ;  /* 0x0000000105067890 */ /* 0x000fe4000fffe0ff */
[----:B------:R-:W-:Y:S02]  /*3c50*/  UIADD3 UR12, UPT, UPT, UR12, -0x1, URZ ;  /* 0xffffffff0c0c7890 */ /* 0x000fe4000fffe0ff */
[----:B------:R-:W-:Y:S01]  /*3c60*/  UISETP.NE.AND UP1, UPT, UR6, 0x3e, UPT ;  /* 0x0000003e0600788c */ /* 0x000fe2000bf25270 */
[----:B------:R-:W-:Y:S01]  /*3c70*/  PLOP3.LUT P0, PT, PT, PT, UP0, 0x80, 0x8 ;  /* 0x000000000008781c */ /* 0x000fe20003f0f008 */
[----:B------:R-:W-:Y:S02]  /*3c80*/  UMOV UR9, 0xc0004010 ;  /* 0xc000401000097882 */ /* 0x000fe40000000000 */
[----:B------:R-:W-:Y:S02]  /*3c90*/  USEL UR8, URZ, 0x1, UP1 ;  /* 0x00000001ff087887 */ /* 0x000fe40008800000 */
[----:B------:R-:W-:Y:S02]  /*3ca0*/  USEL UR11, UR6, URZ, UP1 ;  /* 0x000000ff060b7287 */ /* 0x000fe40008800000 */
[----:B------:R-:W-:Y:S02]  /*3cb0*/  UIMAD UR6, UR5, 0x60, UR4 ;  /* 0x00000060050678a4 */ /* 0x000fe4000f8e0204 */
[----:B------:R-:W-:Y:S01]  /*3cc0*/  @UP0 ULEA UR10, UR11, UR14, 0x3 ;  /* 0x0000000e0b0a0291 */ /* 0x000fe2000f8e18ff */
[----:B------:R-:W-:Y:S01]  /*3cd0*/  LOP3.LUT R8, R8, UR8, RZ, 0x3c, !PT ;  /* 0x0000000808087c12 */ /* 0x000fe2000f8e3cff */
[----:B------:R-:W-:Y:S03]  /*3ce0*/  ULEA UR8, UR5, UR17, 0x7 ;  /* 0x0000001105087291 */ /* 0x000fe6000f8e38ff */
[----:B-1----:R-:W-:Y:S01]  /*3cf0*/  @P0 SHF.L.U32 R0, R8, 0x1f, RZ ;  /* 0x0000001f08000819 */ /* 0x002fe200000006ff */
[----:B------:R-:W-:Y:S03]  /*3d00*/  UMOV UR5, UR11 ;  /* 0x0000000b00057c82 */ /* 0x000fe60008000000 */
[----:B------:R2:W3:Y:S01]  /*3d10*/  @P0 SYNCS.PHASECHK.TRANS64.TRYWAIT P2, [UR10], R0 ;  /* 0x00000000ff0005a7 */ /* 0x0004e2000804110a */
[----:B------:R-:W-:Y:S03]  /*3d20*/  UIADD3 UR10, UPT, UPT, UR7, 0x1f0, URZ ;  /* 0x000001f0070a7890 */ /* 0x000fe6000fffe0ff */
[----:B------:R-:W-:Y:S02]  /*3d30*/  UMOV UR7, 0xc0004010 ;  /* 0xc000401000077882 */ /* 0x000fe40000000000 */
[----:B------:R2:W-:Y:S01]  /*3d40*/  UTCQMMA gdesc[UR8], gdesc[UR6], tmem[UR15], tmem[UR20], idesc[UR21], UP2 ;  /* 0x00ff1406080075ea */ /* 0x0005e2000900030f */
[----:B------:R-:W-:Y:S03]  /*3d50*/  UPLOP3.LUT UP2, UPT, UPT, UPT, UPT, 0x80, 0x8 ;  /* 0x000000000008789c */ /* 0x000fe60003f4f070 */
[----:B------:R2:W-:Y:S01]  /*3d60*/  UTCBAR.MULTICAST [UR10], URZ, UR16 ;  /* 0x000000ff0a0073e9 */ /* 0x0005e20008000810 */
[----:B------:R-:W-:Y:S07]  /*3d70*/  BRA.U UP3, `(.L_x_65) ;  /* 0xfffffffd038c7547 */ /* 0x000fee000b83ffff */
.L_x_62:
[----:B------:R-:W-:Y:S01]  /*3d80*/  UIADD3 UR5, UPT, UPT, UR18, 0x1, URZ ;  /* 0x0000000112057890 */ /* 0x000fe2000fffe0ff */
[C---:B------:R-:W-:Y:S01]  /*3d90*/  ISETP.NE.AND P0, PT, R10.reuse, 0x2, PT ;  /* 0x000000020a00780c */ /* 0x040fe20003f05270 */
[----:B--2---:R-:W-:Y:S02]  /*3da0*/  UIADD3 UR6, UPT, UPT, UR19, 0x420, URZ ;  /* 0x0000042013067890 */ /* 0x004fe4000fffe0ff */
[----:B------:R-:W-:Y:S01]  /*3db0*/  UISETP.NE.AND UP0, UPT, UR5, 0x4, UPT ;  /* 0x000000040500788c */ /* 0x000fe2000bf05270 */
[----:B-1----:R-:W-:Y:S02]  /*3dc0*/  SEL R0, RZ, 0x1, P0 ;  /* 0x00000001ff007807 */ /* 0x002fe40000000000 */
[----:B------:R-:W-:Y:S01]  /*3dd0*/  SEL R10, R10, RZ, P0 ;  /* 0x000000ff0a0a7207 */ /* 0x000fe20000000000 */
[----:B------:R-:W-:Y:S01]  /*3de0*/  USEL UR7, URZ, 0x1, UP0 ;  /* 0x00000001ff077887 */ /* 0x000fe20008000000 */
[----:B------:R-:W-:Y:S01]  /*3df0*/  LOP3.LUT R9, R9, R0, RZ, 0x3c, !PT ;  /* 0x0000000009097212 */ /* 0x000fe200078e3cff */
[----:B------:R-:W-:Y:S01]  /*3e00*/  USEL UR18, UR5, URZ, UP0 ;  /* 0x000000ff05127287 */ /* 0x000fe20008000000 */
[----:B------:R1:W-:Y:S03]  /*3e10*/  UTCBAR [UR6], URZ ;  /* 0x000000ff060073e9 */ /* 0x0003e600080000ff */
[----:B------:R-:W-:Y:S01]  /*3e20*/  LOP3.LUT R11, R11, UR7, RZ, 0x3c, !PT ;  /* 0x000000070b0b7c12 */ /* 0x000fe2000f8e3cff */
[----:B------:R-:W-:Y:S07]  /*3e30*/  @P1 BRA `(.L_x_66) ;  /* 0xfffffff800c81947 */ /* 0x000fee000383ffff */
[----:B------:R-:W2:Y:S01]  /*3e40*/  S2UR UR8, SR_CgaCtaId ;  /* 0x00000000000879c3 */ /* 0x000ea20000008800 */
[----:B------:R-:W-:Y:S01]  /*3e50*/  ELECT P0, URZ, PT ;  /* 0x0000000000ff782f */ /* 0x000fe20003800000 */
[----:B------:R-:W-:Y:S01]  /*3e60*/  IMAD.MOV.U32 R0, RZ, RZ, 0x1 ;  /* 0x00000001ff007424 */ /* 0x000fe200078e00ff */
[----:B------:R-:W-:Y:S01]  /*3e70*/  UIADD3 UR14, UPT, UPT, UR14, 0x440, URZ ;  /* 0x000004400e0e7890 */ /* 0x000fe2000fffe0ff */
[----:B------:R-:W-:Y:S01]  /*3e80*/  SHF.L.U32 R2, R11, 0x1f, RZ ;  /* 0x0000001f0b027819 */ /* 0x000fe200000006ff */
[----:B------:R-:W-:-:S03]  /*3e90*/  UMOV UR4, 0x40 ;  /* 0x0000004000047882 */ /* 0x000fc60000000000 */
[----:B------:R-:W-:Y:S01]  /*3ea0*/  UVIRTCOUNT.DEALLOC.SMPOOL 0x80 ;  /* 0x000000800000784c */ /* 0x000fe20000000000 */
[----:B--2---:R-:W-:Y:S02]  /*3eb0*/  ULEA UR8, UR8, UR4, 0x18 ;  /* 0x0000000408087291 */ /* 0x004fe4000f8ec0ff */
[----:B------:R-:W-:-:S07]  /*3ec0*/  ULEA UR4, UR18, UR14, 0x3 ;  /* 0x0000000e12047291 */ /* 0x000fce000f8e18ff */
[----:B------:R2:W-:Y:S02]  /*3ed0*/  @P0 STS.U8 [UR8+0x1c], R0 ;  /* 0x00001c00ff000988 */ /* 0x0005e40008000008 */
[----:B------:R-:W4:Y:S02]  /*3ee0*/  SYNCS.PHASECHK.TRANS64.TRYWAIT P0, [UR4], R2 ;  /* 0x00000002ff0075a7 */ /* 0x000f240008001104 */
[----:B--2-4-:R-:W-:Y:S05]  /*3ef0*/  @!P0 BRA `(.L_x_67) ;  /* 0x0000003000e08947 */ /* 0x014fea0003800000 */
.L_x_117:
[----:B------:R-:W-:-:S04]  /*3f00*/  UIADD3 UR4, UPT, UPT, UR18, 0x1, URZ ;  /* 0x0000000112047890 */ /* 0x000fc8000fffe0ff */
[----:B------:R-:W-:-:S04]  /*3f10*/  UISETP.NE.AND UP0, UPT, UR4, 0x4, UPT ;  /* 0x000000040400788c */ /* 0x000fc8000bf05270 */
[----:B-1----:R-:W-:Y:S02]  /*3f20*/  USEL UR6, URZ, 0x1, UP0 ;  /* 0x00000001ff067887 */ /* 0x002fe40008000000 */
[----:B------:R-:W-:-:S04]  /*3f30*/  USEL UR4, UR4, URZ, UP0 ;  /* 0x000000ff04047287 */ /* 0x000fc80008000000 */
[----:B------:R-:W-:Y:S01]  /*3f40*/  ULEA UR5, UR4, UR14, 0x3 ;  /* 0x0000000e04057291 */ /* 0x000fe2000f8e18ff */
[----:B--2---:R-:W-:-:S04]  /*3f50*/  LOP3.LUT R2, R11, UR6, RZ, 0x3c, !PT ;  /* 0x000000060b027c12 */ /* 0x004fc8000f8e3cff */
[----:B------:R-:W-:-:S04]  /*3f60*/  SHF.L.U32 R3, R2, 0x1f, RZ ;  /* 0x0000001f02037819 */ /* 0x000fc800000006ff */
[----:B------:R-:W1:Y:S02]  /*3f70*/  SYNCS.PHASECHK.TRANS64.TRYWAIT P0, [UR5], R3 ;  /* 0x00000003ff0075a7 */ /* 0x000e640008001105 */
[----:B-1----:R-:W-:Y:S05]  /*3f80*/  @!P0 BRA `(.L_x_68) ;  /* 0x0000003000d48947 */ /* 0x002fea0003800000 */
.L_x_119:
        /* <DEDUP_REMOVED lines=9> */
.L_x_121:
[----:B------:R-:W-:-:S04]  /*4020*/  UIADD3 UR4, UPT, UPT, UR4, 0x1, URZ ;  /* 0x0000000104047890 */ /* 0x000fc8000fffe0ff */
[----:B------:R-:W-:-:S04]  /*4030*/  UISETP.NE.AND UP0, UPT, UR4, 0x4, UPT ;  /* 0x000000040400788c */ /* 0x000fc8000bf05270 */
[----:B------:R-:W-:Y:S02]  /*4040*/  USEL UR5, URZ, 0x1, UP0 ;  /* 0x00000001ff057887 */ /* 0x000fe40008000000 */
[----:B------:R-:W-:-:S04]  /*4050*/  USEL UR4, UR4, URZ, UP0 ;  /* 0x000000ff04047287 */ /* 0x000fc80008000000 */
[----:B------:R-:W-:Y:S01]  /*4060*/  ULEA UR4, UR4, UR14, 0x3 ;  /* 0x0000000e04047291 */ /* 0x000fe2000f8e18ff */
[----:B------:R-:W-:-:S04]  /*4070*/  LOP3.LUT R2, R2, UR5, RZ, 0x3c, !PT ;  /* 0x0000000502027c12 */ /* 0x000fc8000f8e3cff */
[----:B------:R-:W-:-:S04]  /*4080*/  SHF.L.U32 R2, R2, 0x1f, RZ ;  /* 0x0000001f02027819 */ /* 0x000fc800000006ff */
[----:B------:R-:W2:Y:S02]  /*4090*/  SYNCS.PHASECHK.TRANS64.TRYWAIT P0, [UR4], R2 ;  /* 0x00000002ff0075a7 */ /* 0x000ea40008001104 */
[----:B--2---:R-:W-:Y:S05]  /*40a0*/  @!P0 BRA `(.L_x_70) ;  /* 0x0000003000bc8947 */ /* 0x004fea0003800000 */
.L_x_123:
[----:B------:R-:W-:Y:S01]  /*40b0*/  NOP ;  /* 0x0000000000007918 */ /* 0x000fe20000000000 */
[----:B-1----:R-:W1:Y:S01]  /*40c0*/  LDS R0, [UR8+0x14] ;  /* 0x00001408ff007984 */ /* 0x002e620008000800 */
[----:B------:R-:W-:Y:S01]  /*40d0*/  ULOP3.LUT UR4, UR24, 0xffff, URZ, 0xc0, !UPT ;  /* 0x0000ffff18047892 */ /* 0x000fe2000f8ec0ff */
[----:B------:R-:W-:Y:S01]  /*40e0*/  UMOV UR5, 0xffff ;  /* 0x0000ffff00057882 */ /* 0x000fe20000000000 */
[----:B------:R-:W-:Y:S02]  /*40f0*/  UMOV UR6, 0x1 ;  /* 0x0000000100067882 */ /* 0x000fe40000000000 */
[----:B------:R-:W-:-:S04]  /*4100*/  USHF.R.U32.HI UR4, URZ, 0x5, UR4 ;  /* 0x00000005ff047899 */ /* 0x000fc80008011604 */
[----:B------:R-:W-:Y:S02]  /*4110*/  USHF.L.U32 UR5, UR5, UR4, URZ ;  /* 0x0000000405057299 */ /* 0x000fe400080006ff */
[----:B------:R-:W-:-:S04]  /*4120*/  USHF.L.U32 UR4, UR6, UR4, URZ ;  /* 0x0000000406047299 */ /* 0x000fc800080006ff */
[----:B-1----:R-:W-:-:S04]  /*4130*/  LOP3.LUT R0, R0, UR5, RZ, 0xc0, !PT ;  /* 0x0000000500007c12 */ /* 0x002fc8000f8ec0ff */
[----:B------:R-:W-:-:S13]  /*4140*/  ISETP.NE.AND P0, PT, R0, UR5, PT ;  /* 0x0000000500007c0c */ /* 0x000fda000bf05270 */
[----:B------:R-:W-:Y:S05]  /*4150*/  @P0 BRA `(.L_x_71) ;  /* 0x0000000000580947 */ /* 0x000fea0003800000 */
[----:B------:R-:W1:Y:S02]  /*4160*/  LDS R0, [UR8+0x18] ;  /* 0x00001808ff007984 */ /* 0x000e640008000800 */
[----:B-1----:R-:W-:-:S04]  /*4170*/  LOP3.LUT R0, R0, UR4, RZ, 0xc0, !PT ;  /* 0x0000000400007c12 */ /* 0x002fc8000f8ec0ff */
[----:B------:R-:W-:-:S13]  /*4180*/  ISETP.NE.AND P0, PT, R0, UR4, PT ;  /* 0x0000000400007c0c */ /* 0x000fda000bf05270 */
[----:B------:R-:W-:Y:S05]  /*4190*/  @P0 BRA `(.L_x_72) ;  /* 0x00000000003c0947 */ /* 0x000fea0003800000 */
[----:B------:R-:W1:Y:S01]  /*41a0*/  S2R R2, SR_LANEID ;  /* 0x0000000000027919 */ /* 0x000e620000000000 */
[----:B------:R-:W-:-:S06]  /*41b0*/  ULOP3.LUT UR5, URZ, UR5, URZ, 0x33, !UPT ;  /* 0x00000005ff057292 */ /* 0x000fcc000f8e33ff */
[----:B------:R-:W-:-:S04]  /*41c0*/  IMAD.U32 R0, RZ, RZ, UR5 ;  /* 0x00000005ff007e24 */ /* 0x000fc8000f8e00ff */
[----:B------:R2:W4:Y:S02]  /*41d0*/  REDUX UR7, R0 ;  /* 0x00000000000773c4 */ /* 0x0005240000000000 */
[----:B------:R1:W-:Y:S01]  /*41e0*/  UTCATOMSWS.AND URZ, UR5 ;  /* 0x0000000500ff79e3 */ /* 0x0003e20008000000 */
[----:B--2---:R-:W-:Y:S01]  /*41f0*/  LOP3.LUT R0, RZ, UR4, RZ, 0x33, !PT ;  /* 0x00000004ff007c12 */ /* 0x004fe2000f8e33ff */
[----:B------:R-:W-:Y:S02]  /*4200*/  VOTEU.ANY UR4, UPT, PT ;  /* 0x0000000000047886 */ /* 0x000fe400038e0100 */
[----:B------:R-:W-:Y:S02]  /*4210*/  UFLO.U32 UR4, UR4 ;  /* 0x00000004000472bd */ /* 0x000fe400080e0000 */
[----:B------:R-:W2:Y:S04]  /*4220*/  REDUX UR6, R0 ;  /* 0x00000000000673c4 */ /* 0x000ea80000000000 */
[----:B-1----:R-:W-:-:S02]  /*4230*/  ISETP.EQ.U32.AND P0, PT, R2, UR4, PT ;  /* 0x0000000402007c0c */ /* 0x002fc4000bf02070 */
[----:B----4-:R-:W-:-:S11]  /*4240*/  MOV R2, UR7 ;  /* 0x0000000700027c02 */ /* 0x010fd60008000f00 */
[----:B------:R1:W-:Y:S01]  /*4250*/  @P0 ATOMS.AND RZ, [UR8+0x14], R2 ;  /* 0x00001402ffff098c */ /* 0x0003e2000a800008 */
[----:B--2---:R-:W-:-:S05]  /*4260*/  IMAD.U32 R0, RZ, RZ, UR6 ;  /* 0x00000006ff007e24 */ /* 0x004fca000f8e00ff */
[----:B------:R1:W-:Y:S01]  /*4270*/  @P0 ATOMS.AND RZ, [UR8+0x18], R0 ;  /* 0x00001800ffff098c */ /* 0x0003e2000a800008 */
[----:B------:R-:W-:Y:S05]  /*4280*/  BRA `(.L_x_73) ;  /* 0x0000000000147947 */ /* 0x000fea0003800000 */
.L_x_72:
[----:B------:R-:W-:Y:S02]  /*4290*/  MOV R2, 0x42b0 ;  /* 0x000042b000027802 */ /* 0x000fe40000000f00 */
[----:B---3-5:R-:W-:Y:S05]  /*42a0*/  CALL.REL.NOINC `($__internal_0_$__cuda_sm10x_tcgen05_guardrail_trap_col_being_dealloced_not_returned_by_alloc) ;  /* 0x0000003000dc7944 */ /* 0x028fea0003c00000 */
[----:B------:R-:W-:Y:S05]  /*42b0*/  BRA `(.L_x_73) ;  /* 0x0000000000087947 */ /* 0x000fea0003800000 */
.L_x_71:
[----:B------:R-:W-:Y:S02]  /*42c0*/  MOV R2, 0x42e0 ;  /* 0x000042e000027802 */ /* 0x000fe40000000f00 */
[----:B---3-5:R-:W-:Y:S05]  /*42d0*/  CALL.REL.NOINC `($__internal_2_$__cuda_sm10x_tcgen05_guardrail_trap_unallocated_columns_being_dealloced) ;  /* 0x0000003000e87944 */ /* 0x028fea0003c00000 */
.L_x_73:
[----:B------:R-:W-:Y:S01]  /*42e0*/  NOP ;  /* 0x0000000000007918 */ /* 0x000fe20000000000 */
[----:B------:R-:W-:Y:S05]  /*42f0*/  EXIT ;  /* 0x000000000000794d */ /* 0x000fea0003800000 */
.L_x_55:
[----:B------:R-:W-:-:S09]  /*4300*/  UISETP.NE.OR UP0, UPT, UR20, 0x3, !UP3 ;  /* 0x000000031400788c */ /* 0x000fd2000df05670 */
[----:B------:R-:W-:Y:S05]  /*4310*/  BRA.U UP0, `(.L_x_74) ;  /* 0x0000000d00707547 */ /* 0x000fea000b800000 */
[----:B------:R-:W2:Y:S01]  /*4320*/  LDCU.64 UR4, c[0x0][0x888] ;  /* 0x00011100ff0477ac */ /* 0x000ea20008000a00 */
[----:B------:R-:W3:Y:S01]  /*4330*/  S2UR UR10, SR_CgaCtaId ;  /* 0x00000000000a79c3 */ /* 0x000ee20000008800 */
[----:B------:R-:W-:Y:S02]  /*4340*/  HFMA2 R9, -RZ, RZ, 0, 0 ;  /* 0x00000000ff097431 */ /* 0x000fe400000001ff */
[----:B------:R-:W-:Y:S01]  /*4350*/  IMAD.MOV.U32 R11, RZ, RZ, 0x1 ;  /* 0x00000001ff0b7424 */ /* 0x000fe200078e00ff */
[----:B------:R-:W4:Y:S01]  /*4360*/  LDCU UR38, c[0x0][0x370] ;  /* 0x00006e00ff2677ac */ /* 0x000f220008000800 */
[----:B------:R-:W-:Y:S01]  /*4370*/  IMAD.MOV.U32 R10, RZ, RZ, RZ ;  /* 0x000000ffff0a7224 */ /* 0x000fe200078e00ff */
[----:B------:R-:W-:Y:S01]  /*4380*/  MOV R8, 0xc00 ;  /* 0x00000c0000087802 */ /* 0x000fe20000000f00 */
[----:B------:R-:W4:Y:S01]  /*4390*/  LDCU.128 UR32, c[0x0][0xb10] ;  /* 0x00016200ff2077ac */ /* 0x000f220008000c00 */
[----:B------:R-:W1:Y:S01]  /*43a0*/  LDC.64 R12, c[0x0][0x348] ;  /* 0x0000d200ff0c7b82 */ /* 0x000e620000000a00 */
[----:B------:R-:W3:Y:S01]  /*43b0*/  LDCU UR37, c[0x0][0x374] ;  /* 0x00006e80ff2577ac */ /* 0x000ee20008000800 */
[----:B------:R-:W3:Y:S01]  /*43c0*/  LDCU.64 UR30, c[0x0][0x890] ;  /* 0x00011200ff1e77ac */ /* 0x000ee20008000a00 */
[----:B--2---:R-:W-:Y:S01]  /*43d0*/  UISETP.NE.U32.AND UP0, UPT, UR4, URZ, UPT ;  /* 0x000000ff0400728c */ /* 0x004fe2000bf05070 */
[----:B------:R-:W2:Y:S01]  /*43e0*/  LDCU UR15, c[0x0][0xb0c] ;  /* 0x00016180ff0f77ac */ /* 0x000ea20008000800 */
[----:B------:R-:W2:Y:S01]  /*43f0*/  LDCU UR44, c[0x0][0xb20] ;  /* 0x00016400ff2c77ac */ /* 0x000ea20008000800 */
[----:B------:R-:W2:Y:S01]  /*4400*/  LDCU UR4, c[0x0][0xb30] ;  /* 0x00016600ff0477ac */ /* 0x000ea20008000800 */
[----:B------:R-:W-:Y:S01]  /*4410*/  UMOV UR21, 0x400 ;  /* 0x0000040000157882 */ /* 0x000fe20000000000 */
[----:B----4-:R-:W-:-:S02]  /*4420*/  UIMAD.WIDE.U32 UR6, UR38, UR32, URZ ;  /* 0x00000020260672a5 */ /* 0x010fc4000f8e00ff */
[----:B---3--:R-:W-:Y:S02]  /*4430*/  UIMAD.WIDE.U32 UR8, UR37, UR35, URZ ;  /* 0x00000023250872a5 */ /* 0x008fe4000f8e00ff */
[----:B------:R-:W-:Y:S02]  /*4440*/  ULEA UR21, UR10, UR21, 0x18 ;  /* 0x000000150a157291 */ /* 0x000fe4000f8ec0ff */
[----:B------:R-:W-:Y:S02]  /*4450*/  UISETP.NE.U32.AND UP6, UPT, UR30, URZ, UPT ;  /* 0x000000ff1e00728c */ /* 0x000fe4000bfc5070 */
[----:B------:R-:W-:Y:S02]  /*4460*/  UIADD3 UR39, UPT, UPT, UR21, 0x3e0, URZ ;  /* 0x000003e015277890 */ /* 0x000fe4000fffe0ff */
[----:B------:R-:W-:Y:S02]  /*4470*/  UISETP.NE.AND.EX UP5, UPT, UR5, URZ, UPT, UP0 ;  /* 0x000000ff0500728c */ /* 0x000fe4000bfa5300 */
[----:B------:R-:W-:Y:S01]  /*4480*/  UISETP.NE.AND UP0, UPT, UR41, 0x1, UPT ;  /* 0x000000012900788c */ /* 0x000fe2000bf05270 */
[----:B------:R-:W-:Y:S01]  /*4490*/  UMOV UR6, UR7 ;  /* 0x0000000700067c82 */ /* 0x000fe20008000000 */
[----:B------:R-:W-:Y:S01]  /*44a0*/  UMOV UR40, UR9 ;  /* 0x0000000900287c82 */ /* 0x000fe20008000000 */
[----:B------:R-:W-:-:S02]  /*44b0*/  USEL UR43, URZ, 0x1, UP4 ;  /* 0x00000001ff2b7887 */ /* 0x000fc4000a000000 */
[----:B--2---:R-:W-:Y:S02]  /*44c0*/  UISETP.NE.AND UP0, UPT, UR15, 0x1, UPT ;  /* 0x000000010f00788c */ /* 0x004fe4000bf05270 */
[----:B------:R-:W-:Y:S02]  /*44d0*/  UPLOP3.LUT UP4, UPT, UPT, UPT, UPT, 0x40, 0x4 ;  /* 0x000000000004789c */ /* 0x000fe40003f8e870 */
[----:B------:R-:W-:Y:S01]  /*44e0*/  UISETP.GE.AND UP2, UPT, UR41, 0x1, UPT ;  /* 0x000000012900788c */ /* 0x000fe2000bf46270 */
[----:B------:R-:W2:Y:S01]  /*44f0*/  LDCU.64 UR22, c[0x0][0xb28] ;  /* 0x00016500ff1677ac */ /* 0x000ea20008000a00 */
[----:B------:R-:W-:Y:S02]  /*4500*/  UISETP.NE.AND.EX UP6, UPT, UR31, URZ, UPT, UP6 ;  /* 0x000000ff1f00728c */ /* 0x000fe4000bfc5360 */
[----:B------:R-:W-:Y:S02]  /*4510*/  UPRMT UR39, UR10, 0x654, UR39 ;  /* 0x000006540a277896 */ /* 0x000fe40008000027 */
[----:B------:R-:W-:-:S02]  /*4520*/  USHF.R.U32.HI UR42, URZ, UR33, UR6 ;  /* 0x00000021ff2a7299 */ /* 0x000fc40008011606 */
[----:B------:R-:W-:Y:S02]  /*4530*/  USHF.R.U32.HI UR40, URZ, UR44, UR40 ;  /* 0x0000002cff287299 */ /* 0x000fe40008011628 */
[----:B------:R-:W-:Y:S02]  /*4540*/  UISETP.NE.AND UP0, UPT, UR34, 0x1, UPT ;  /* 0x000000012200788c */ /* 0x000fe4000bf05270 */
[----:B-1----:R-:W-:-:S11]  /*4550*/  UISETP.NE.AND UP3, UPT, UR4, 0x1, UPT ;  /* 0x000000010400788c */ /* 0x002fd6000bf65270 */
.L_x_82:
[C---:B------:R-:W-:Y:S02]  /*4560*/  LEA R3, R10.reuse, UR21, 0x3 ;  /* 0x000000150a037c11 */ /* 0x040fe4000f8e18ff */
[----:B------:R-:W-:Y:S02]  /*4570*/  SHF.L.U32 R0, R9, 0x1f, RZ ;  /* 0x0000001f09007819 */ /* 0x000fe400000006ff */
[----:B------:R-:W-:Y:S02]  /*4580*/  LEA R4, R10, UR21, 0x4 ;  /* 0x000000150a047c11 */ /* 0x000fe4000f8e20ff */
[----:B-1----:R-:W1:Y:S02]  /*4590*/  SYNCS.PHASECHK.TRANS64.TRYWAIT P0, [R3+URZ+0x400], R0 ;  /* 0x00040000030075a7 */ /* 0x002e6400080011ff */
[----:B-1----:R-:W-:Y:S05]  /*45a0*/  @!P0 BRA `(.L_x_75) ;  /* 0x0000002c00948947 */ /* 0x002fea0003800000 */
.L_x_124:
        /* <DEDUP_REMOVED lines=8> */
[----:B---3--:R-:W-:Y:S11]  /*4630*/  LOP3.LUT P0, RZ, R6, 0x1, RZ, 0xc0, !PT ;  /* 0x0000000106ff7812 */ /* 0x008ff6000780c0ff */
[----:B------:R-:W-:Y:S02]  /*4640*/  @!UPT UIADD3 URZ, UPT, UPT, URZ, URZ, URZ ;  /* 0x000000fffffff290 */ /* 0x000fe4000fffe0ff */
[----:B----4-:R-:W-:Y:S01]  /*4650*/  VOTEU.ANY UP2, P0 ;  /* 0x0000000000ff7886 */ /* 0x010fe20000040100 */
[----:B------:R-:W-:Y:S11]  /*4660*/  PLOP3.LUT P0, PT, PT, PT, UP2, 0x80, 0x8 ;  /* 0x000000000008781c */ /* 0x000ff60003f0f028 */
[----:B------:R-:W-:Y:S02]  /*4670*/  @!UPT UIADD3 URZ, UPT, UPT, URZ, URZ, URZ ;  /* 0x000000fffffff290 */ /* 0x000fe4000fffe0ff */
[----:B-1----:R-:W-:Y:S02]  /*4680*/  @P0 SHF.R.U32.HI R0, RZ, 0x10, R5 ;  /* 0x00000010ff000819 */ /* 0x002fe40000011605 */
[----:B------:R-:W-:Y:S02]  /*4690*/  @P0 MOV R2, R4 ;  /* 0x0000000400020202 */ /* 0x000fe40000000f00 */
[----:B------:R-:W-:Y:S01]  /*46a0*/  @P0 R2UR UR4, R0 ;  /* 0x00000000000402ca */ /* 0x000fe200000e0000 */
[----:B------:R-:W-:Y:S01]  /*46b0*/  VIADD R0, R3, 0x410 ;  /* 0x0000041003007836 */ /* 0x000fe20000000000 */
[----:B------:R-:W-:Y:S02]  /*46c0*/  @P0 LOP3.LUT R4, R5, 0xffff, RZ, 0xc0, !PT ;  /* 0x0000ffff05040812 */ /* 0x000fe400078ec0ff */
[----:B------:R-:W-:Y:S02]  /*46d0*/  @P0 R2UR UR6, R2 ;  /* 0x00000000020602ca */ /* 0x000fe400000e0000 */
[----:B------:R-:W-:Y:S02]  /*46e0*/  PRMT R0, RZ, 0x654, R0 ;  /* 0x00000654ff007816 */ /* 0x000fe40000000000 */
[----:B------:R-:W-:Y:S02]  /*46f0*/  @P0 R2UR UR5, R4 ;  /* 0x00000000040502ca */ /* 0x000fe400000e0000 */
[----:B------:R1:W-:Y:S03]  /*4700*/  SYNCS.ARRIVE.TRANS64.RED.A1T0 RZ, [R0+URZ], RZ ;  /* 0x000000ff00ff79a7 */ /* 0x0003e600081004ff */
[----:B------:R-:W-:Y:S04]  /*4710*/  @UP2 UMOV UR29, UR4 ;  /* 0x00000004001d2c82 */ /* 0x000fe80008000000 */
[----:B------:R-:W-:Y:S04]  /*4720*/  @UP2 UMOV UR14, UR6 ;  /* 0x00000006000e2c82 */ /* 0x000fe80008000000 */
[----:B------:R-:W-:Y:S01]  /*4730*/  @UP2 UMOV UR13, UR5 ;  /* 0x00000005000d2c82 */ /* 0x000fe20008000000 */
[----:B------:R-:W-:Y:S05]  /*4740*/  BRA.U !UP0, `(.L_x_76) ;  /* 0x0000000108c07547 */ /* 0x000fea000b800000 */
[----:B------:R-:W-:Y:S02]  /*4750*/  UIMAD.WIDE.U32 UR8, UR13, UR35, URZ ;  /* 0x000000230d0872a5 */ /* 0x000fe4000f8e00ff */
[----:B------:R-:W-:Y:S02]  /*4760*/  UP2UR UR12, UPR, URZ, 0x4 ;  /* 0x00000004ff0c7883 */ /* 0x000fe40008000000 */
[----:B------:R-:W-:Y:S02]  /*4770*/  UISETP.NE.AND UP2, UPT, UR34, 0x1, UPT ;  /* 0x000000012200788c */ /* 0x000fe4000bf45270 */
[----:B------:R-:W-:Y:S02]  /*4780*/  UIMAD.WIDE.U32 UR10, UR14, UR32, URZ ;  /* 0x000000200e0a72a5 */ /* 0x000fe4000f8e00ff */
[----:B------:R-:W-:Y:S02]  /*4790*/  USEL UR4, UR37, UR40, !UP2 ;  /* 0x0000002825047287 */ /* 0x000fe4000d000000 */
[----:B------:R-:W-:Y:S02]  /*47a0*/  UISETP.NE.AND UP0, UPT, UR15, 0x1, UPT ;  /* 0x000000010f00788c */ /* 0x000fe4000bf05270 */
[----:B------:R-:W-:Y:S02]  /*47b0*/  UP2UR UR20, UPR, URZ, 0x2 ;  /* 0x00000002ff147883 */ /* 0x000fe40008000000 */
[----:B------:R-:W-:Y:S02]  /*47c0*/  UISETP.NE.AND UP1, UPT, UR41, 0x1, UPT ;  /* 0x000000012900788c */ /* 0x000fe4000bf25270 */
[----:B--2---:R-:W-:Y:S02]  /*47d0*/  UIMAD.WIDE.U32 UR16, UR4, UR22, URZ ;  /* 0x00000016041072a5 */ /* 0x004fe4000f8e00ff */
[----:B------:R-:W-:Y:S01]  /*47e0*/  USEL UR7, UR38, UR42, !UP0 ;  /* 0x0000002a26077287 */ /* 0x000fe2000c000000 */
[----:B------:R-:W-:Y:S02]  /*47f0*/  UMOV UR5, UR9 ;  /* 0x0000000900057c82 */ /* 0x000fe40008000000 */
[----:B------:R-:W-:Y:S02]  /*4800*/  USHF.R.U32.HI UR6, URZ, UR44, UR5 ;  /* 0x0000002cff067299 */ /* 0x000fe40008011605 */
[----:B------:R-:W-:Y:S02]  /*4810*/  UIMAD.WIDE.U32 UR18, UR7, UR22, URZ ;  /* 0x00000016071272a5 */ /* 0x000fe4000f8e00ff */
[----:B------:R-:W-:Y:S02]  /*4820*/  USEL UR6, UR13, UR6, !UP2 ;  /* 0x000000060d067287 */ /* 0x000fe4000d000000 */
[----:B------:R-:W-:Y:S01]  /*4830*/  UISETP.NE.AND UP2, UPT, UR12, URZ, UPT ;  /* 0x000000ff0c00728c */ /* 0x000fe2000bf45270 */
[----:B------:R-:W-:Y:S01]  /*4840*/  UMOV UR5, UR11 ;  /* 0x0000000b00057c82 */ /* 0x000fe20008000000 */
[----:B------:R-:W-:Y:S02]  /*4850*/  UIMAD.WIDE.U32 UR10, UR6, UR22, URZ ;  /* 0x00000016060a72a5 */ /* 0x000fe4000f8e00ff */
[----:B------:R-:W-:Y:S03]  /*4860*/  USHF.R.U32.HI UR8, URZ, UR33, UR5 ;  /* 0x00000021ff087299 */ /* 0x000fe60008011605 */
[----:B------:R-:W-:Y:S02]  /*4870*/  UMOV UR5, UR17 ;  /* 0x0000001100057c82 */ /* 0x000fe40008000000 */
[----:B------:R-:W-:Y:S03]  /*4880*/  @UP1 USHF.R.U32.HI UR4, URZ, UR23, UR5 ;  /* 0x00000017ff041299 */ /* 0x000fe60008011605 */
[----:B------:R-:W-:Y:S01]  /*4890*/  UMOV UR5, UR19 ;  /* 0x0000001300057c82 */ /* 0x000fe20008000000 */
[----:B------:R-:W-:Y:S02]  /*48a0*/  UIMAD UR4, UR41, UR4, URZ ;  /* 0x00000004290472a4 */ /* 0x000fe4000f8e02ff */
[----:B------:R-:W-:Y:S02]  /*48b0*/  @UP1 USHF.R.U32.HI UR7, URZ, UR23, UR5 ;  /* 0x00000017ff071299 */ /* 0x000fe40008011605 */
[----:B------:R-:W-:Y:S02]  /*48c0*/  USEL UR5, UR14, UR8, !UP0 ;  /* 0x000000080e057287 */ /* 0x000fe4000c000000 */
[----:B------:R-:W-:Y:S02]  /*48d0*/  UIMAD UR8, UR41, UR7, URZ ;  /* 0x00000007290872a4 */ /* 0x000fe4000f8e02ff */
[----:B------:R-:W-:Y:S03]  /*48e0*/  UISETP.GE.AND UP0, UPT, UR6, UR4, UPT ;  /* 0x000000040600728c */ /* 0x000fe6000bf06270 */
[----:B------:R-:W-:Y:S01]  /*48f0*/  UMOV UR4, UR11 ;  /* 0x0000000b00047c82 */ /* 0x000fe20008000000 */
[----:B------:R-:W-:Y:S02]  /*4900*/  UISETP.GE.OR UP0, UPT, UR5, UR8, UP0 ;  /* 0x000000080500728c */ /* 0x000fe40008706670 */
[----:B------:R-:W-:Y:S02]  /*4910*/  USHF.R.U32.HI UR4, URZ, UR23, UR4 ;  /* 0x00000017ff047299 */ /* 0x000fe40008011604 */
[----:B------:R-:W-:Y:S02]  /*4920*/  UIMAD.WIDE.U32 UR8, UR5, UR22, URZ ;  /* 0x00000016050872a5 */ /* 0x000fe4000f8e00ff */
[----:B------:R-:W-:Y:S04]  /*4930*/  USEL UR10, UR6, UR4, !UP1 ;  /* 0x00000004060a7287 */ /* 0x000fe8000c800000 */
[----:B------:R-:W-:Y:S01]  /*4940*/  UIADD3 UR11, UPT, UPT, -UR10, URZ, URZ ;  /* 0x000000ff0a0b7290 */ /* 0x000fe2000fffe1ff */
[----:B------:R-:W-:Y:S02]  /*4950*/  @!UP0 UMOV UR4, UR9 ;  /* 0x0000000900048c82 */ /* 0x000fe40008000000 */
[----:B------:R-:W-:Y:S02]  /*4960*/  @!UP0 USHF.R.U32.HI UR4, URZ, UR23, UR4 ;  /* 0x00000017ff048299 */ /* 0x000fe40008011604 */
[----:B------:R-:W-:Y:S02]  /*4970*/  UIMAD UR8, UR41, UR11, UR6 ;  /* 0x0000000b290872a4 */ /* 0x000fe4000f8e0206 */
[----:B------:R-:W-:Y:S02]  /*4980*/  @!UP0 USEL UR4, UR5, UR4, !UP1 ;  /* 0x0000000405048287 */ /* 0x000fe4000c800000 */
[----:B------:R-:W-:Y:S02]  /*4990*/  UISETP.NE.AND UP1, UPT, UR20, URZ, UPT ;  /* 0x000000ff1400728c */ /* 0x000fe4000bf25270 */
[----:B------:R-:W-:Y:S02]  /*49a0*/  @!UP0 UIMAD UR8, UR7, UR8, UR4 ;  /* 0x00000008070882a4 */ /* 0x000fe4000f8e0204 */
[----:B------:R-:W-:Y:S02]  /*49b0*/  @!UP0 UIADD3 UR9, UPT, UPT, UR10, -UR4, URZ ;  /* 0x800000040a098290 */ /* 0x000fe4000fffe0ff */
[----:B------:R-:W-:Y:S02]  /*49c0*/  UIADD3 UR4, UPT, UPT, -UR5, URZ, URZ ;  /* 0x000000ff05047290 */ /* 0x000fe4000fffe1ff */
[----:B------:R-:W-:Y:S02]  /*49d0*/  UIADD3 UR7, UPT, UPT, -UR6, URZ, URZ ;  /* 0x000000ff06077290 */ /* 0x000fe4000fffe1ff */
[----:B------:R-:W-:Y:S02]  /*49e0*/  @!UP0 UIMAD UR6, UR9, UR41, UR5 ;  /* 0x00000029090682a4 */ /* 0x000fe4000f8e0205 */
[----:B------:R-:W-:Y:S02]  /*49f0*/  UIMAD UR14, UR15, UR4, UR14 ;  /* 0x000000040f0e72a4 */ /* 0x000fe4000f8e020e */
[----:B------:R-:W-:Y:S01]  /*4a00*/  UIMAD UR4, UR34, UR7, UR13 ;  /* 0x00000007220472a4 */ /* 0x000fe2000f8e020d */
[----:B------:R-:W-:Y:S02]  /*4a10*/  @!UP0 UMOV UR5, UR8 ;  /* 0x0000000800058c82 */ /* 0x000fe40008000000 */
[----:B------:R-:W-:Y:S02]  /*4a20*/  UIMAD UR14, UR5, UR15, UR14 ;  /* 0x0000000f050e72a4 */ /* 0x000fe4000f8e020e */
[----:B------:R-:W-:Y:S11]  /*4a30*/  UIMAD UR13, UR6, UR34, UR4 ;  /* 0x00000022060d72a4 */ /* 0x000ff6000f8e0204 */
[----:B------:R-:W-:Y:S01]  /*4a40*/  @!UPT UIADD3 URZ, UPT, UPT, URZ, URZ, URZ ;  /* 0x000000fffffff290 */ /* 0x000fe2000fffe0ff */
.L_x_76:
[----:B------:R-:W3:Y:S01]  /*4a50*/  @!UP3 LDCU.128 UR8, c[0x0][0xb10] ;  /* 0x00016200ff08b7ac */ /* 0x000ee20008000c00 */
[----:B------:R-:W-:Y:S02]  /*4a60*/  ISETP.NE.U32.AND P0, PT, RZ, UR30, PT ;  /* 0x0000001eff007c0c */ /* 0x000fe4000bf05070 */
[----:B------:R-:W-:Y:S02]  /*4a70*/  SHF.L.U32 R2, R11, 0x1f, RZ ;  /* 0x0000001f0b027819 */ /* 0x000fe400000006ff */
[----:B------:R-:W-:Y:S01]  /*4a80*/  ISETP.NE.AND.EX P0, PT, RZ, UR31, PT, P0 ;  /* 0x0000001fff007c0c */ /* 0x000fe2000bf05300 */
[----:B------:R-:W4:Y:S01]  /*4a90*/  @!UP3 LDCU UR5, c[0x0][0xb0c] ;  /* 0x00016180ff05b7ac */ /* 0x000f220008000800 */
[----:B---3--:R-:W-:Y:S07]  /*4aa0*/  UIMAD.WIDE.U32 UR6, UR14, UR8, URZ ;  /* 0x000000080e0672a5 */ /* 0x008fee000f8e00ff */
[----:B------:R-:W-:Y:S01]  /*4ab0*/  @!UP3 UMOV UR4, UR7 ;  /* 0x000000070004bc82 */ /* 0x000fe20008000000 */
[----:B----4-:R-:W-:Y:S02]  /*4ac0*/  @!UP3 UISETP.NE.AND UP0, UPT, UR5, 0x1, UPT ;  /* 0x000000010500b88c */ /* 0x010fe4000bf05270 */
[----:B------:R-:W-:Y:S02]  /*4ad0*/  @!UP3 USHF.R.U32.HI UR4, URZ, UR9, UR4 ;  /* 0x00000009ff04b299 */ /* 0x000fe40008011604 */
[----:B------:R-:W-:Y:S02]  /*4ae0*/  UIMAD.WIDE.U32 UR6, UR13, UR11, URZ ;  /* 0x0000000b0d0672a5 */ /* 0x000fe4000f8e00ff */
[----:B------:R-:W-:Y:S02]  /*4af0*/  @!UP3 USEL UR8, UR14, UR4, !UP0 ;  /* 0x000000040e08b287 */ /* 0x000fe4000c000000 */
[----:B------:R-:W-:Y:S03]  /*4b00*/  @!UP3 UISETP.NE.AND UP0, UPT, UR10, 0x1, UPT ;  /* 0x000000010a00b88c */ /* 0x000fe6000bf05270 */
[----:B------:R-:W-:Y:S02]  /*4b10*/  @!UP3 UMOV UR6, UR7 ;  /* 0x000000070006bc82 */ /* 0x000fe40008000000 */
[----:B------:R-:W3:Y:S02]  /*4b20*/  @!UP3 LDCU UR4, c[0x0][0xb20] ;  /* 0x00016400ff04b7ac */ /* 0x000ee40008000800 */
[----:B---3--:R-:W-:Y:S04]  /*4b30*/  @!UP3 USHF.R.U32.HI UR6, URZ, UR4, UR6 ;  /* 0x00000004ff06b299 */ /* 0x008fe80008011606 */
[----:B------:R-:W-:Y:S04]  /*4b40*/  @!UP3 USEL UR6, UR13, UR6, !UP0 ;  /* 0x000000060d06b287 */ /* 0x000fe8000c000000 */
[----:B------:R-:W-:Y:S02]  /*4b50*/  @!UP3 UIADD3 UR4, UPT, UPT, -UR8, UR6, URZ ;  /* 0x000000060804b290 */ /* 0x000fe4000fffe1ff */
[----:B------:R-:W-:Y:S02]  /*4b60*/  @!UP3 UIADD3 UR6, UPT, UPT, UR8, -UR6, URZ ;  /* 0x800000060806b290 */ /* 0x000fe4000fffe0ff */
[----:B------:R-:W-:Y:S02]  /*4b70*/  @!UP3 UIMAD UR14, UR4, UR5, UR14 ;  /* 0x00000005040eb2a4 */ /* 0x000fe4000f8e020e */
[----:B------:R-:W-:Y:S01]  /*4b80*/  @!UP3 UIMAD UR13, UR6, UR10, UR13 ;  /* 0x0000000a060db2a4 */ /* 0x000fe2000f8e020d */
[----:B------:R-:W-:Y:S11]  /*4b90*/  BRA.U UP4, `(.L_x_77) ;  /* 0x0000000104107547 */ /* 0x000ff6000b800000 */
[----:B------:R-:W-:Y:S04]  /*4ba0*/  MOV R3, UR43 ;  /* 0x0000002b00037c02 */ /* 0x000fe80008000f00 */
[----:B------:R-:W-:Y:S04]  /*4bb0*/  SHF.L.U32 R3, R3, 0x1f, RZ ;  /* 0x0000001f03037819 */ /* 0x000fe800000006ff */
[----:B------:R-:W3:Y:S02]  /*4bc0*/  SYNCS.PHASECHK.TRANS64.TRYWAIT P1, [UR21+0x3f8], R3 ;  /* 0x0003f803ff0075a7 */ /* 0x000ee40008021115 */
[----:B---3--:R-:W-:Y:S05]  /*4bd0*/  @!P1 BRA `(.L_x_78) ;  /* 0x00000028001c9947 */ /* 0x008fea0003800000 */
.L_x_77:
[----:B------:R-:W-:Y:S05]  /*4be0*/  BRA.U !UP6, `(.L_x_79) ;  /* 0x000000010e387547 */ /* 0x000fea000b800000 */
[----:B------:R-:W-:Y:S01]  /*4bf0*/  UPLOP3.LUT UP1, UPT, UPT, UPT, UP5, 0x80, 0x8 ;  /* 0x000000000008789c */ /* 0x000fe20003f2f050 */
[----:B------:R-:W-:Y:S01]  /*4c00*/  HFMA2 R53, -RZ, RZ, 0, 5.9604644775390625e-08 ;  /* 0x00000001ff357431 */ /* 0x000fe200000001ff */
[----:B------:R-:W1:Y:S04]  /*4c10*/  LDCU.64 UR8, c[0x0][0x358] ;  /* 0x00006b00ff0877ac */ /* 0x000e680008000a00 */
[----:B------:R-:W-:Y:S05]  /*4c20*/  PLOP3.LUT P1, PT, PT, PT, UP1, 0x80, 0x8 ;  /* 0x000000000008781c */ /* 0x000fea0003f2f018 */
[----:B------:R-:W3:Y:S01]  /*4c30*/  @UP1 LDCU.64 UR4, c[0x0][0x888] ;  /* 0x00011100ff0417ac */ /* 0x000ee20008000a00 */
[----:B------:R-:W-:Y:S04]  /*4c40*/  @UP1 UIMAD UR6, UR36, UR30, URZ ;  /* 0x0000001e240612a4 */ /* 0x000fe8000f8e02ff */
[----:B---3--:R-:W-:Y:S06]  /*4c50*/  @UP1 UIMAD.WIDE UR4, UR6, 0x4, UR4 ;  /* 0x00000004060418a5 */ /* 0x008fec000f8e0204 */
[----:B------:R-:W-:Y:S02]  /*4c60*/  IMAD.U32 R4, RZ, RZ, UR4 ;  /* 0x00000004ff047e24 */ /* 0x000fe4000f8e00ff */
[----:B------:R-:W-:Y:S05]  /*4c70*/  IMAD.U32 R5, RZ, RZ, UR5 ;  /* 0x00000005ff057e24 */ /* 0x000fea000f8e00ff */
[----:B-1----:R-:W3:Y:S02]  /*4c80*/  @P1 LDG.E R0, desc[UR8][R4.64] ;  /* 0x0000000804001981 */ /* 0x002ee4000c1e1900 */
[----:B---3--:R-:W-:Y:S01]  /*4c90*/  @P1 R2UR UR45, R0 ;  /* 0x00000000002d12ca */ /* 0x008fe200000e0000 */
[----:B------:R-:W-:Y:S05]  /*4ca0*/  IMAD.MOV.U32 R0, RZ, RZ, 0x1 ;  /* 0x00000001ff007424 */ /* 0x000fea00078e00ff */
[----:B------:R-:W-:Y:S08]  /*4cb0*/  @!P1 PRMT R53, R0, 0x7610, R53 ;  /* 0x0000761000359816 */ /* 0x000ff00000000035 */
[----:B------:R-:W3:Y:S02]  /*4cc0*/  @!UP1 LDCU UR45, c[0x0][0x880] ;  /* 0x00011000ff2d97ac */ /* 0x000ee40008000800 */
.L_x_79:
[----:B---3--:R-:W-:Y:S01]  /*4cd0*/  @!P0 FSETP.EQ.AND P2, PT, RZ, UR45, PT ;  /* 0x0000002dff008c0b */ /* 0x008fe2000bf42000 */
[----:B------:R-:W-:Y:S01]  /*4ce0*/  @!UPT UIADD3 URZ, UPT, UPT, URZ, URZ, URZ ;  /* 0x000000fffffff290 */ /* 0x000fe2000fffe0ff */
[----:B------:R-:W-:Y:S11]  /*4cf0*/  @!P0 BRA `(.L_x_80) ;  /* 0x0000000000148947 */ /* 0x000ff60003800000 */
[----:B------:R-:W-:Y:S02]  /*4d00*/  LOP3.LUT P0, RZ, R53, 0xff, RZ, 0xc0, !PT ;  /* 0x000000ff35ff7812 */ /* 0x000fe4000780c0ff */
[----:B------:R-:W-:Y:S04]  /*4d10*/  PLOP3.LUT P2, PT, PT, PT, UP1, 0x80, 0x8 ;  /* 0x000000000008781c */ /* 0x000fe80003f4f018 */
[----:B------:R-:W-:Y:S07]  /*4d20*/  PLOP3.LUT P2, PT, P2, PT, PT, 0x8, 0x80 ;  /* 0x000000000080781c */ /* 0x000fee000174e170 */
[----:B------:R-:W-:Y:S11]  /*4d30*/  @P0 FSETP.EQ.AND P2, PT, RZ, UR45, PT ;  /* 0x0000002dff000c0b */ /* 0x000ff6000bf42000 */
[----:B------:R-:W-:Y:S02]  /*4d40*/  @!UPT UIADD3 URZ, UPT, UPT, URZ, URZ, URZ ;  /* 0x000000fffffff290 */ /* 0x000fe4000fffe0ff */
.L_x_80:
[----:B------:R-:W3:Y:S01]  /*4d50*/  SYNCS.PHASECHK.TRANS64.TRYWAIT P0, [UR21+0x3e8], R2 ;  /* 0x0003e802ff0075a7 */ /* 0x000ee20008001115 */
[----:B------:R-:W-:Y:S02]  /*4d60*/  ELECT P1, URZ, PT ;  /* 0x0000000000ff782f */ /* 0x000fe40003820000 */
[----:B------:R-:W-:Y:S01]  /*4d70*/  IADD3 R10, PT, PT, R10, 0x1, RZ ;  /* 0x000000010a0a7810 */ /* 0x000fe20007ffe0ff */
[----:B---3--:R-:W-:Y:S10]  /*4d80*/  @!P0 BRA `(.L_x_81) ;  /* 0x0000002400c88947 */ /* 0x008ff40003800000 */
.L_x_127:
[----:B------:R-:W-:Y:S01]  /*4d90*/  UPLOP3.LUT UP4, UPT, UPT, UPT, UPT, 0x80, 0x8 ;  /* 0x000000000008789c */ /* 0x000fe20003f8f070 */
[----:B------:R-:W-:Y:S01]  /*4da0*/  PLOP3.LUT P1, PT, P2, P1, PT, 0xf2, 0x2f ;  /* 0x00000000002f781c */ /* 0x000fe20001723e72 */
[----:B------:R-:W-:Y:S01]  /*4db0*/  UMOV UR6, 0x0 ;  /* 0x0000000000067882 */ /* 0x000fe20000000000 */
[----:B------:R-:W-:Y:S01]  /*4dc0*/  UMOV UR7, 0x10000000 ;  /* 0x1000000000077882 */ /* 0x000fe20000000000 */
[----:B------:R-:W-:Y:S01]  /*4dd0*/  UMOV UR28, UR36 ;  /* 0x00000024001c7c82 */ /* 0x000fe20008000000 */
[----:B------:R-:W-:Y:S01]  /*4de0*/  UMOV UR20, UR36 ;  /* 0x0000002400147c82 */ /* 0x000fe20008000000 */
[----:B------:R-:W-:Y:S01]  /*4df0*/  UMOV UR12, UR36 ;  /* 0x00000024000c7c82 */ /* 0x000fe20008000000 */
[----:B------:R-:W-:Y:S01]  /*4e00*/  R2UR UR46, R55 ;  /* 0x00000000372e72ca */ /* 0x000fe200000e0000 */
[----:B------:R-:W-:Y:S01]  /*4e10*/  UMOV UR36, UR29 ;  /* 0x0000001d00247c82 */ /* 0x000fe20008000000 */
[----:B------:R-:W-:Y:S05]  /*4e20*/  LOP3.LUT R11, R11, 0x1, RZ, 0x3c, !PT ;  /* 0x000000010b0b7812 */ /* 0x000fea00078e3cff */
[----:B-1----:R-:W-:Y:S01]  /*4e30*/  @!P1 IADD3 R2, P0, PT, R12, 0x580, RZ ;  /* 0x000005800c029810 */ /* 0x002fe20007f1e0ff */
[----:B------:R-:W-:Y:S03]  /*4e40*/  VOTEU.ALL UP0, P1 ;  /* 0x0000000000ff7886 */ /* 0x000fe60000800000 */
[----:B------:R-:W-:Y:S01]  /*4e50*/  @!P1 R2UR UR5, R2 ;  /* 0x00000000020592ca */ /* 0x000fe200000e0000 */
[----:B------:R-:W-:Y:S01]  /*4e60*/  @!P1 IMAD.X R0, RZ, RZ, R13, P0 ;  /* 0x000000ffff009224 */ /* 0x000fe200000e060d */
[----:B------:R-:W-:Y:S01]  /*4e70*/  @!UP0 UIMAD UR26, UR48, 0x30, URZ ;  /* 0x00000030301a88a4 */ /* 0x000fe2000f8e02ff */
[----:B------:R-:W-:Y:S01]  /*4e80*/  ISETP.NE.AND P0, PT, R10, 0x2, PT ;  /* 0x000000020a00780c */ /* 0x000fe20003f05270 */
[----:B------:R-:W-:Y:S02]  /*4e90*/  @!UP0 USHF.L.U32 UR27, UR49, 0x6, URZ ;  /* 0x00000006311b8899 */ /* 0x000fe400080006ff */
[----:B------:R-:W-:Y:S01]  /*4ea0*/  @!P1 R2UR UR4, R0 ;  /* 0x00000000000492ca */ /* 0x000fe200000e0000 */
[----:B------:R-:W-:Y:S01]  /*4eb0*/  @!UP0 UIADD3 UR24, UPT, UPT, UR21, 0x500, URZ ;  /* 0x0000050015188890 */ /* 0x000fe2000fffe0ff */
[----:B------:R-:W-:Y:S01]  /*4ec0*/  SEL R0, RZ, 0x1, P0 ;  /* 0x00000001ff007807 */ /* 0x000fe20000000000 */
[----:B------:R-:W-:Y:S01]  /*4ed0*/  @!UP0 UIADD3 UR25, UPT, UPT, UR21, 0x3e0, URZ ;  /* 0x000003e015198890 */ /* 0x000fe2000fffe0ff */
[----:B------:R-:W-:Y:S01]  /*4ee0*/  SEL R10, R10, RZ, P0 ;  /* 0x000000ff0a0a7207 */ /* 0x000fe20000000000 */
[----:B------:R-:W-:Y:S01]  /*4ef0*/  @!UP0 UIADD3 UR16, UPT, UPT, UR21, 0x900, URZ ;  /* 0x0000090015108890 */ /* 0x000fe2000fffe0ff */
[----:B------:R-:W-:Y:S01]  /*4f00*/  LOP3.LUT R9, R9, R0, RZ, 0x3c, !PT ;  /* 0x0000000009097212 */ /* 0x000fe200078e3cff */
[----:B------:R-:W-:Y:S01]  /*4f10*/  IMAD.U32 R2, RZ, RZ, UR5 ;  /* 0x00000005ff027e24 */ /* 0x000fe2000f8e00ff */
[----:B------:R-:W-:Y:S02]  /*4f20*/  @!UP0 UIADD3 UR8, UPT, UPT, UR21, 0xd00, URZ ;  /* 0x00000d0015088890 */ /* 0x000fe4000fffe0ff */
[----:B------:R-:W-:Y:S02]  /*4f30*/  @!UP0 UIADD3 UR18, UPT, UPT, UR26, 0x10, URZ ;  /* 0x000000101a128890 */ /* 0x000fe4000fffe0ff */
[----:B------:R-:W-:Y:S01]  /*4f40*/  @!UP0 UIADD3 UR10, UPT, UPT, UR26, 0x20, URZ ;  /* 0x000000201a0a8890 */ /* 0x000fe2000fffe0ff */
[----:B------:R-:W-:Y:S01]  /*4f50*/  IMAD.U32 R3, RZ, RZ, UR4 ;  /* 0x00000004ff037e24 */ /* 0x000fe2000f8e00ff */
[----:B------:R-:W-:Y:S01]  /*4f60*/  @!P1 R2UR UR4, R2 ;  /* 0x00000000020492ca */ /* 0x000fe200000e0000 */
[----:B------:R-:W-:Y:S01]  /*4f70*/  VOTEU.ALL UP0, P1 ;  /* 0x0000000000ff7886 */ /* 0x000fe20000800000 */
[----:B------:R-:W-:Y:S01]  /*4f80*/  UMOV UR17, UR25 ;  /* 0x0000001900117c82 */ /* 0x000fe20008000000 */
[----:B------:R-:W-:Y:S01]  /*4f90*/  UMOV UR19, UR27 ;  /* 0x0000001b00137c82 */ /* 0x000fe20008000000 */
[----:B------:R-:W-:Y:S01]  /*4fa0*/  @!P1 R2UR UR5, R3 ;  /* 0x00000000030592ca */ /* 0x000fe200000e0000 */
[----:B------:R-:W-:Y:S01]  /*4fb0*/  UMOV UR9, UR25 ;  /* 0x0000001900097c82 */ /* 0x000fe20008000000 */
[----:B------:R-:W-:Y:S01]  /*4fc0*/  UMOV UR11, UR27 ;  /* 0x0000001b000b7c82 */ /* 0x000fe20008000000 */
[----:B------:R-:W-:Y:S02]  /*4fd0*/  UIADD3 UR48, UPT, UPT, UR13, UR63, URZ ;  /* 0x0000003f0d307290 */ /* 0x000fe4000fffe0ff */
[----:B------:R-:W-:Y:S08]  /*4fe0*/  UIADD3 UR49, UPT, UPT, UR14, UR46, URZ ;  /* 0x0000002e0e317290 */ /* 0x000ff0000fffe0ff */
[----:B------:R1:W-:Y:S01]  /*4ff0*/  @!UP0 UTMALDG.3D [UR24], [UR4], desc[UR6] ;  /* 0x00000618040085b4 */ /* 0x0003e20008011000 */
[----:B------:R-:W-:Y:S05]  /*5000*/  VOTEU.ALL UP0, P1 ;  /* 0x0000000000ff7886 */ /* 0x000fea0000800000 */
[----:B------:R1:W-:Y:S01]  /*5010*/  @!UP0 UTMALDG.3D [UR16], [UR4], desc[UR6] ;  /* 0x00000610040085b4 */ /* 0x0003e20008011000 */
[----:B------:R-:W-:Y:S05]  /*5020*/  VOTEU.ALL UP0, P1 ;  /* 0x0000000000ff7886 */ /* 0x000fea0000800000 */
[----:B------:R1:W-:Y:S01]  /*5030*/  @!UP0 UTMALDG.3D [UR8], [UR4], desc[UR6] ;  /* 0x00000608040085b4 */ /* 0x0003e20008011000 */
[----:B------:R1:W-:Y:S01]  /*5040*/  @!P1 SYNCS.ARRIVE.TRANS64.RED.A0TR RZ, [UR21+0x3e0], R8 ;  /* 0x0003e008ffff99a7 */ /* 0x0003e20008300415 */
[----:B------:R-:W-:Y:S01]  /*5050*/  SYNCS.ARRIVE.TRANS64.RED.A1T0 RZ, [UR39], RZ ;  /* 0x000000ffffff79a7 */ /* 0x000fe20008100427 */
[----:B------:R-:W-:Y:S05]  /*5060*/  BRA.U UP2, `(.L_x_82) ;  /* 0xfffffff5023c7547 */ /* 0x000fea000b83ffff */
[----:B------:R-:W-:Y:S07]  /*5070*/  MOV R0, UR21 ;  /* 0x0000001500007c02 */ /* 0x000fee0008000f00 */
.L_x_83:
[----:B---3--:R-:W-:-:S04]  /*5080*/  SHF.L.U32 R2, R11, 0x1f, RZ ;  /* 0x0000001f0b027819 */ /* 0x008fc800000006ff */
[----:B------:R3:W4:Y:S03]  /*5090*/  SYNCS.PHASECHK.TRANS64.TRYWAIT P0, [R0+URZ+0x3e8], R2 ;  /* 0x0003e802000075a7 */ /* 0x00072600080011ff */
[----:B----4-:R-:W-:Y:S05]  /*50a0*/  @!P0 NANOSLEEP.SYNCS 0x989680 ;  /* 0x009896800000895d */ /* 0x010fea0003900000 */
[----:B------:R-:W4:Y:S02]  /*50b0*/  @!P0 SYNCS.PHASECHK.TRANS64 P0, [R0+URZ+0x3e8], R2 ;  /* 0x0003e802000085a7 */ /* 0x000f2400080010ff */
[----:B-12-4-:R-:W-:Y:S05]  /*50c0*/  @P0 EXIT ;  /* 0x000000000000094d */ /* 0x016fea0003800000 */
[----:B------:R-:W-:Y:S05]  /*50d0*/  BRA `(.L_x_83) ;  /* 0xfffffffc00e87947 */ /* 0x000fea000383ffff */
.L_x_74:
[----:B------:R-:W-:-:S06]  /*50e0*/  UISETP.GE.AND UP0, UPT, UR20, 0x4, UPT ;  /* 0x000000041400788c */ /* 0x000fcc000bf06270 */
[----:B------:R-:W-:-:S13]  /*50f0*/  PLOP3.LUT P0, PT, PT, PT, UP0, 0x80, 0x8 ;  /* 0x000000000008781c */ /* 0x000fda0003f0f008 */
[----:B-1----:R-:W-:Y:S05]  /*5100*/  @!P0 EXIT ;  /* 0x000000000000894d */ /* 0x002fea0003800000 */
[----:B------:R-:W1:Y:S08]  /*5110*/  S2UR UR4, SR_CgaCtaId ;  /* 0x00000000000479c3 */ /* 0x000e700000008800 */
[----:B------:R-:W-:Y:S01]  /*5120*/  BAR.SYNC.DEFER_BLOCKING 0x6, 0xa0 ;  /* 0x0182800000007b1d */ /* 0x000fe20000010000 */
[----:B------:R-:W-:Y:S01]  /*5130*/  SHF.R.U32.HI R52, RZ, 0x4, R60 ;  /* 0x00000004ff347819 */ /* 0x000fe2000001163c */
[C---:B------:R-:W-:Y:S01]  /*5140*/  IMAD.U32 R2, R60.reuse, 0x10000, RZ ;  /* 0x000100003c027824 */ /* 0x040fe200078e00ff */
[----:B------:R-:W-:Y:S01]  /*5150*/  CS2R R58, SRZ ;  /* 0x00000000003a7805 */ /* 0x000fe2000001ff00 */
[----:B------:R-:W-:Y:S01]  /*5160*/  IMAD.SHL.U32 R3, R60, 0x10, RZ ;  /* 0x000000103c037824 */ /* 0x000fe200078e00ff */
[----:B------:R-:W-:Y:S01]  /*5170*/  LOP3.LUT R52, R52, 0x1, RZ, 0xc0, !PT ;  /* 0x0000000134347812 */ /* 0x000fe200078ec0ff */
[----:B------:R-:W-:-:S02]  /*5180*/  UMOV UR46, 0x400 ;  /* 0x00000400002e7882 */ /* 0x000fc40000000000 */
[----:B------:R-:W2:Y:S01]  /*5190*/  LDC.64 R50, c[0x0][0x8b0] ;  /* 0x00022c00ff327b82 */ /* 0x000ea20000000a00 */
[----:B------:R-:W-:Y:S02]  /*51a0*/  LOP3.LUT R2, R2, 0x600000, RZ, 0xc0, !PT ;  /* 0x0060000002027812 */ /* 0x000fe400078ec0ff */
[----:B------:R-:W-:Y:S02]  /*51b0*/  CS2R R56, SRZ ;  /* 0x0000000000387805 */ /* 0x000fe4000001ff00 */
[----:B------:R-:W-:Y:S01]  /*51c0*/  LOP3.LUT R3, R3, 0xf0, RZ, 0xc0, !PT ;  /* 0x000000f003037812 */ /* 0x000fe200078ec0ff */
[----:B------:R-:W3:Y:S01]  /*51d0*/  LDCU UR58, c[0x0][0x370] ;  /* 0x00006e00ff3a77ac */ /* 0x000ee20008000800 */
[----:B------:R-:W-:Y:S02]  /*51e0*/  LOP3.LUT R52, R52, 0x60, R60, 0xf8, !PT ;  /* 0x0000006034347812 */ /* 0x000fe400078ef83c */
[----:B------:R-:W-:Y:S01]  /*51f0*/  LOP3.LUT R60, R60, 0x60, RZ, 0xc0, !PT ;  /* 0x000000603c3c7812 */ /* 0x000fe200078ec0ff */
[----:B------:R-:W4:Y:S01]  /*5200*/  LDC.64 R48, c[0x0][0x8a8] ;  /* 0x00022a00ff307b82 */ /* 0x000f220000000a00 */
[----:B------:R-:W2:Y:S01]  /*5210*/  LDCU UR44, c[0x0][0xb0c] ;  /* 0x00016180ff2c77ac */ /* 0x000ea20008000800 */
[----:B------:R-:W-:Y:S01]  /*5220*/  IMAD R52, R52, 0x8, R3 ;  /* 0x0000000834347824 */ /* 0x000fe200078e0203 */
[----:B------:R-:W2:Y:S01]  /*5230*/  LDCU UR40, c[0x0][0xb30] ;  /* 0x00016600ff2877ac */ /* 0x000ea20008000800 */
[----:B-1----:R-:W-:Y:S01]  /*5240*/  ULEA UR46, UR4, UR46, 0x18 ;  /* 0x0000002e042e7291 */ /* 0x002fe2000f8ec0ff */
[----:B------:R-:W1:Y:S01]  /*5250*/  LDCU.64 UR56, c[0x0][0x888] ;  /* 0x00011100ff3877ac */ /* 0x000e620008000a00 */
[----:B------:R-:W1:Y:S07]  /*5260*/  LDCU.64 UR42, c[0x0][0xb28] ;  /* 0x00016500ff2a77ac */ /* 0x000e6e0008000a00 */
[----:B------:R-:W3:Y:S01]  /*5270*/  LDS R0, [UR46+0x4b0] ;  /* 0x0004b02eff007984 */ /* 0x000ee20008000800 */
[----:B------:R-:W1:Y:S01]  /*5280*/  LDCU.64 UR60, c[0x0][0x890] ;  /* 0x00011200ff3c77ac */ /* 0x000e620008000a00 */
[----:B------:R-:W1:Y:S01]  /*5290*/  LDCU.128 UR52, c[0x0][0xb10] ;  /* 0x00016200ff3477ac */ /* 0x000e620008000c00 */
[----:B------:R-:W1:Y:S01]  /*52a0*/  LDCU UR51, c[0x0][0x374] ;  /* 0x00006e80ff3377ac */ /* 0x000e620008000800 */
[----:B------:R-:W-:Y:S01]  /*52b0*/  UMOV UR39, URZ ;  /* 0x000000ff00277c82 */ /* 0x000fe20008000000 */
[----:B-1234-:R-:W-:-:S07]  /*52c0*/  IMAD.IADD R2, R0, 0x1, R2 ;  /* 0x0000000100027824 */ /* 0x01efce00078e0202 */
.L_x_98:
[----:B------:R-:W-:Y:S02]  /*52d0*/  LEA R8, R56, UR46, 0x3 ;  /* 0x0000002e38087c11 */ /* 0x000fe4000f8e18ff */
[----:B------:R-:W-:Y:S02]  /*52e0*/  SHF.L.U32 R0, R58, 0x1f, RZ ;  /* 0x0000001f3a007819 */ /* 0x000fe400000006ff */
[----:B-1----:R-:W-:Y:S02]  /*52f0*/  LEA R4, R56, UR46, 0x4 ;  /* 0x0000002e38047c11 */ /* 0x002fe4000f8e20ff */
[----:B------:R-:W1:Y:S02]  /*5300*/  SYNCS.PHASECHK.TRANS64.TRYWAIT P0, [R8+URZ+0x400], R0 ;  /* 0x00040000080075a7 */ /* 0x000e6400080011ff */
[----:B-12---:R-:W-:Y:S05]  /*5310*/  @!P0 BRA `(.L_x_84) ;  /* 0x00000020007c8947 */ /* 0x006fea0003800000 */
.L_x_128:
[----:B------:R-:W2:Y:S01]  /*5320*/  LDS.128 R4, [R4+0x490] ;  /* 0x0004900004047984 */ /* 0x000ea20000000c00 */
[----:B------:R-:W-:Y:S01]  /*5330*/  UISETP.GE.AND UP0, UPT, UR41, 0x1, UPT ;  /* 0x000000012900788c */ /* 0x000fe2000bf06270 */
[----:B------:R-:W-:Y:S01]  /*5340*/  @!PT LDS RZ, [RZ] ;  /* 0x00000000fffff984 */ /* 0x000fe20000000800 */
[----:B------:R-:W-:Y:S01]  /*5350*/  @!PT LDS RZ, [RZ] ;  /* 0x00000000fffff984 */ /* 0x000fe20000000800 */
[----:B------:R-:W-:Y:S01]  /*5360*/  @!PT LDS RZ, [RZ] ;  /* 0x00000000fffff984 */ /* 0x000fe20000000800 */
[----:B------:R-:W-:Y:S01]  /*5370*/  @!PT LDS RZ, [RZ] ;  /* 0x00000000fffff984 */ /* 0x000fe20000000800 */
[----:B------:R3:W-:Y:S06]  /*5380*/  MEMBAR.ALL.CTA ;  /* 0x0000000000007992 */ /* 0x0007ec0000008000 */
[----:B---3--:R-:W3:Y:S01]  /*5390*/  FENCE.VIEW.ASYNC.S ;  /* 0x00000000000073c6 */ /* 0x008ee20000000000 */
[----:B--2---:R-:W-:Y:S11]  /*53a0*/  LOP3.LUT P0, RZ, R6, 0x1, RZ, 0xc0, !PT ;  /* 0x0000000106ff7812 */ /* 0x004ff6000780c0ff */
[----:B------:R-:W-:Y:S02]  /*53b0*/  @!UPT UIADD3 URZ, UPT, UPT, URZ, URZ, URZ ;  /* 0x000000fffffff290 */ /* 0x000fe4000fffe0ff */
[----:B---3--:R-:W-:Y:S01]  /*53c0*/  VOTEU.ANY UP1, P0 ;  /* 0x0000000000ff7886 */ /* 0x008fe20000020100 */
[----:B------:R-:W-:Y:S01]  /*53d0*/  PLOP3.LUT P0, PT, PT, PT, UP1, 0x80, 0x8 ;  /* 0x000000000008781c */ /* 0x000fe20003f0f018 */
[----:B------:R-:W-:Y:S11]  /*53e0*/  UP2UR UR50, UPR, URZ, 0x2 ;  /* 0x00000002ff327883 */ /* 0x000ff60008000000 */
[----:B------:R-:W-:Y:S01]  /*53f0*/  @!UPT UIADD3 URZ, UPT, UPT, URZ, URZ, URZ ;  /* 0x000000fffffff290 */ /* 0x000fe2000fffe0ff */
        /* <DEDUP_REMOVED lines=13> */
[----:B------:R-:W2:Y:S01]  /*54d0*/  LDCU UR12, c[0x0][0xb20] ;  /* 0x00016400ff0c77ac */ /* 0x000ea20008000800 */
[----:B------:R-:W-:Y:S02]  /*54e0*/  UIMAD.WIDE.U32 UR4, UR51, UR55, URZ ;  /* 0x00000037330472a5 */ /* 0x000fe4000f8e00ff */
[----:B------:R-:W-:Y:S02]  /*54f0*/  UIMAD.WIDE.U32 UR6, UR58, UR52, URZ ;  /* 0x000000343a0672a5 */ /* 0x000fe4000f8e00ff */
[----:B------:R-:W-:Y:S02]  /*5500*/  UISETP.NE.AND UP0, UPT, UR54, 0x1, UPT ;  /* 0x000000013600788c */ /* 0x000fe4000bf05270 */
[----:B------:R-:W-:Y:S02]  /*5510*/  UIMAD.WIDE.U32 UR8, UR37, UR55, URZ ;  /* 0x00000037250872a5 */ /* 0x000fe4000f8e00ff */
[----:B------:R-:W-:Y:S02]  /*5520*/  UISETP.NE.AND UP1, UPT, UR44, 0x1, UPT ;  /* 0x000000012c00788c */ /* 0x000fe4000bf25270 */
[----:B------:R-:W-:Y:S02]  /*5530*/  UIMAD.WIDE.U32 UR10, UR38, UR52, URZ ;  /* 0x00000034260a72a5 */ /* 0x000fe4000f8e00ff */
[----:B------:R-:W-:Y:S01]  /*5540*/  UISETP.NE.AND UP2, UPT, UR41, 0x1, UPT ;  /* 0x000000012900788c */ /* 0x000fe2000bf45270 */
[----:B------:R-:W-:Y:S02]  /*5550*/  UMOV UR4, UR5 ;  /* 0x0000000500047c82 */ /* 0x000fe40008000000 */
[----:B--2---:R-:W-:Y:S03]  /*5560*/  USHF.R.U32.HI UR5, URZ, UR12, UR4 ;  /* 0x0000000cff057299 */ /* 0x004fe60008011604 */
[----:B------:R-:W-:Y:S02]  /*5570*/  UMOV UR4, UR7 ;  /* 0x0000000700047c82 */ /* 0x000fe40008000000 */
[----:B------:R-:W-:Y:S02]  /*5580*/  USHF.R.U32.HI UR7, URZ, UR53, UR4 ;  /* 0x00000035ff077299 */ /* 0x000fe40008011604 */
[----:B------:R-:W-:Y:S02]  /*5590*/  USEL UR4, UR51, UR5, !UP0 ;  /* 0x0000000533047287 */ /* 0x000fe4000c000000 */
[----:B------:R-:W-:Y:S01]  /*55a0*/  USEL UR7, UR58, UR7, !UP1 ;  /* 0x000000073a077287 */ /* 0x000fe2000c800000 */
[----:B------:R-:W-:Y:S01]  /*55b0*/  UMOV UR5, UR9 ;  /* 0x0000000900057c82 */ /* 0x000fe20008000000 */
[----:B------:R-:W-:Y:S02]  /*55c0*/  UIMAD.WIDE.U32 UR8, UR4, UR42, URZ ;  /* 0x0000002a040872a5 */ /* 0x000fe4000f8e00ff */
[----:B------:R-:W-:Y:S03]  /*55d0*/  USHF.R.U32.HI UR6, URZ, UR12, UR5 ;  /* 0x0000000cff067299 */ /* 0x000fe60008011605 */
[----:B------:R-:W-:Y:S01]  /*55e0*/  UMOV UR5, UR11 ;  /* 0x0000000b00057c82 */ /* 0x000fe20008000000 */
[----:B------:R-:W-:Y:S02]  /*55f0*/  UIMAD.WIDE.U32 UR10, UR7, UR42, URZ ;  /* 0x0000002a070a72a5 */ /* 0x000fe4000f8e00ff */
[----:B------:R-:W-:Y:S02]  /*5600*/  USEL UR6, UR37, UR6, !UP0 ;  /* 0x0000000625067287 */ /* 0x000fe4000c000000 */
[----:B------:R-:W-:Y:S01]  /*5610*/  USHF.R.U32.HI UR5, URZ, UR53, UR5 ;  /* 0x00000035ff057299 */ /* 0x000fe20008011605 */
[----:B------:R-:W-:Y:S02]  /*5620*/  UMOV UR8, UR9 ;  /* 0x0000000900087c82 */ /* 0x000fe40008000000 */
[----:B------:R-:W-:Y:S01]  /*5630*/  UMOV UR10, UR11 ;  /* 0x0000000b000a7c82 */ /* 0x000fe20008000000 */
[----:B------:R-:W-:Y:S02]  /*5640*/  @UP2 USHF.R.U32.HI UR4, URZ, UR43, UR8 ;  /* 0x0000002bff042299 */ /* 0x000fe40008011608 */
[----:B------:R-:W-:Y:S02]  /*5650*/  @UP2 USHF.R.U32.HI UR7, URZ, UR43, UR10 ;  /* 0x0000002bff072299 */ /* 0x000fe4000801160a */
[----:B------:R-:W-:Y:S02]  /*5660*/  UIMAD UR4, UR41, UR4, URZ ;  /* 0x00000004290472a4 */ /* 0x000fe4000f8e02ff */
[----:B------:R-:W-:Y:S02]  /*5670*/  UIMAD.WIDE.U32 UR10, UR6, UR42, URZ ;  /* 0x0000002a060a72a5 */ /* 0x000fe4000f8e00ff */
[----:B------:R-:W-:Y:S02]  /*5680*/  USEL UR5, UR38, UR5, !UP1 ;  /* 0x0000000526057287 */ /* 0x000fe4000c800000 */
[----:B------:R-:W-:Y:S02]  /*5690*/  UIMAD UR8, UR41, UR7, URZ ;  /* 0x00000007290872a4 */ /* 0x000fe4000f8e02ff */
[----:B------:R-:W-:Y:S03]  /*56a0*/  UISETP.GE.AND UP0, UPT, UR6, UR4, UPT ;  /* 0x000000040600728c */ /* 0x000fe6000bf06270 */
[----:B------:R-:W-:Y:S01]  /*56b0*/  UMOV UR4, UR11 ;  /* 0x0000000b00047c82 */ /* 0x000fe20008000000 */
[----:B------:R-:W-:Y:S02]  /*56c0*/  UISETP.GE.OR UP0, UPT, UR5, UR8, UP0 ;  /* 0x000000080500728c */ /* 0x000fe40008706670 */
[----:B------:R-:W-:Y:S02]  /*56d0*/  USHF.R.U32.HI UR4, URZ, UR43, UR4 ;  /* 0x0000002bff047299 */ /* 0x000fe40008011604 */
[----:B------:R-:W-:Y:S02]  /*56e0*/  UIMAD.WIDE.U32 UR8, UR5, UR42, URZ ;  /* 0x0000002a050872a5 */ /* 0x000fe4000f8e00ff */
[----:B------:R-:W-:Y:S02]  /*56f0*/  USEL UR11, UR6, UR4, !UP2 ;  /* 0x00000004060b7287 */ /* 0x000fe4000d000000 */
[----:B------:R-:W-:Y:S02]  /*5700*/  UIADD3 UR8, UPT, UPT, -UR5, URZ, URZ ;  /* 0x000000ff05087290 */ /* 0x000fe4000fffe1ff */
[----:B------:R-:W-:Y:S01]  /*5710*/  UIADD3 UR10, UPT, UPT, -UR11, URZ, URZ ;  /* 0x000000ff0b0a7290 */ /* 0x000fe2000fffe1ff */
[----:B------:R-:W-:Y:S01]  /*5720*/  @!UP0 UMOV UR4, UR9 ;  /* 0x0000000900048c82 */ /* 0x000fe20008000000 */
[----:B------:R-:W-:Y:S02]  /*5730*/  UIADD3 UR9, UPT, UPT, -UR6, URZ, URZ ;  /* 0x000000ff06097290 */ /* 0x000fe4000fffe1ff */
[----:B------:R-:W-:Y:S02]  /*5740*/  @!UP0 USHF.R.U32.HI UR4, URZ, UR43, UR4 ;  /* 0x0000002bff048299 */ /* 0x000fe40008011604 */
[----:B------:R-:W-:Y:S02]  /*5750*/  UIMAD UR10, UR41, UR10, UR6 ;  /* 0x0000000a290a72a4 */ /* 0x000fe4000f8e0206 */
[----:B------:R-:W-:Y:S04]  /*5760*/  @!UP0 USEL UR4, UR5, UR4, !UP2 ;  /* 0x0000000405048287 */ /* 0x000fe8000d000000 */
[----:B------:R-:W-:Y:S02]  /*5770*/  @!UP0 UIMAD UR10, UR7, UR10, UR4 ;  /* 0x0000000a070a82a4 */ /* 0x000fe4000f8e0204 */
[----:B------:R-:W-:Y:S02]  /*5780*/  @!UP0 UIADD3 UR11, UPT, UPT, UR11, -UR4, URZ ;  /* 0x800000040b0b8290 */ /* 0x000fe4000fffe0ff */
[----:B------:R-:W-:Y:S02]  /*5790*/  UIMAD UR7, UR44, UR8, UR38 ;  /* 0x000000082c0772a4 */ /* 0x000fe4000f8e0226 */
[----:B------:R-:W-:Y:S02]  /*57a0*/  @!UP0 UIMAD UR6, UR11, UR41, UR5 ;  /* 0x000000290b0682a4 */ /* 0x000fe4000f8e0205 */
[----:B------:R-:W-:Y:S01]  /*57b0*/  UIMAD UR4, UR54, UR9, UR37 ;  /* 0x00000009360472a4 */ /* 0x000fe2000f8e0225 */
[----:B------:R-:W-:Y:S02]  /*57c0*/  @!UP0 UMOV UR5, UR10 ;  /* 0x0000000a00058c82 */ /* 0x000fe40008000000 */
[----:B------:R-:W-:Y:S02]  /*57d0*/  UIMAD UR38, UR5, UR44, UR7 ;  /* 0x0000002c052672a4 */ /* 0x000fe4000f8e0207 */
[----:B------:R-:W-:Y:S11]  /*57e0*/  UIMAD UR37, UR6, UR54, UR4 ;  /* 0x00000036062572a4 */ /* 0x000ff6000f8e0204 */
[----:B------:R-:W-:Y:S01]  /*57f0*/  @!UPT UIADD3 URZ, UPT, UPT, URZ, URZ, URZ ;  /* 0x000000fffffff290 */ /* 0x000fe2000fffe0ff */
.L_x_85:
[----:B------:R-:W-:Y:S01]  /*5800*/  UISETP.NE.AND UP0, UPT, UR40, 0x1, UPT ;  /* 0x000000012800788c */ /* 0x000fe2000bf05270 */
[----:B------:R-:W-:Y:S01]  /*5810*/  ISETP.NE.U32.AND P1, PT, R50, RZ, PT ;  /* 0x000000ff3200720c */ /* 0x000fe20003f25070 */
[----:B------:R-:W-:Y:S02]  /*5820*/  UISETP.NE.U32.AND UP3, UPT, UR60, URZ, UPT ;  /* 0x000000ff3c00728c */ /* 0x000fe4000bf65070 */
[----:B------:R-:W-:Y:S01]  /*5830*/  UISETP.NE.AND UP4, UPT, UR62, URZ, UPT ;  /* 0x000000ff3e00728c */ /* 0x000fe2000bf85270 */
[----:B------:R-:W-:Y:S01]  /*5840*/  ISETP.NE.AND.EX P1, PT, R51, RZ, PT, P1 ;  /* 0x000000ff3300720c */ /* 0x000fe20003f25310 */
[----:B------:R-:W-:Y:S04]  /*5850*/  UISETP.NE.AND.EX UP3, UPT, UR61, URZ, UPT, UP3 ;  /* 0x000000ff3d00728c */ /* 0x000fe8000bf65330 */
[----:B------:R-:W-:Y:S01]  /*5860*/  PLOP3.LUT P2, PT, PT, PT, UP4, 0x80, 0x8 ;  /* 0x000000000008781c */ /* 0x000fe20003f4f048 */
[----:B------:R-:W2:Y:S01]  /*5870*/  @!UP0 LDCU.128 UR12, c[0x0][0xb10] ;  /* 0x00016200ff0c87ac */ /* 0x000ea20008000c00 */
[----:B------:R-:W3:Y:S01]  /*5880*/  @!UP0 LDCU UR5, c[0x0][0xb0c] ;  /* 0x00016180ff0587ac */ /* 0x000ee20008000800 */
[----:B------:R-:W4:Y:S01]  /*5890*/  @!UP0 LDCU UR10, c[0x0][0xb20] ;  /* 0x00016400ff0a87ac */ /* 0x000f220008000800 */
[----:B--2---:R-:W-:Y:S02]  /*58a0*/  UIMAD.WIDE.U32 UR8, UR38, UR12, URZ ;  /* 0x0000000c260872a5 */ /* 0x004fe4000f8e00ff */
[----:B------:R-:W-:Y:S02]  /*58b0*/  UIMAD.WIDE.U32 UR6, UR37, UR15, URZ ;  /* 0x0000000f250672a5 */ /* 0x000fe4000f8e00ff */
[----:B------:R-:W-:Y:S03]  /*58c0*/  @!UP0 UISETP.NE.AND UP1, UPT, UR14, 0x1, UPT ;  /* 0x000000010e00888c */ /* 0x000fe6000bf25270 */
[----:B------:R-:W-:Y:S01]  /*58d0*/  @!UP0 UMOV UR4, UR9 ;  /* 0x0000000900048c82 */ /* 0x000fe20008000000 */
[----:B---3--:R-:W-:Y:S02]  /*58e0*/  @!UP0 UISETP.NE.AND UP2, UPT, UR5, 0x1, UPT ;  /* 0x000000010500888c */ /* 0x008fe4000bf45270 */
[----:B------:R-:W-:Y:S01]  /*58f0*/  @!UP0 USHF.R.U32.HI UR4, URZ, UR13, UR4 ;  /* 0x0000000dff048299 */ /* 0x000fe20008011604 */
[----:B------:R-:W-:Y:S02]  /*5900*/  @!UP0 UMOV UR6, UR7 ;  /* 0x0000000700068c82 */ /* 0x000fe40008000000 */
[----:B----4-:R-:W-:Y:S02]  /*5910*/  @!UP0 USHF.R.U32.HI UR6, URZ, UR10, UR6 ;  /* 0x0000000aff068299 */ /* 0x010fe40008011606 */
[----:B------:R-:W-:Y:S02]  /*5920*/  @!UP0 USEL UR7, UR38, UR4, !UP2 ;  /* 0x0000000426078287 */ /* 0x000fe4000d000000 */
[----:B------:R-:W-:Y:S04]  /*5930*/  @!UP0 USEL UR6, UR37, UR6, !UP1 ;  /* 0x0000000625068287 */ /* 0x000fe8000c800000 */
[----:B------:R-:W-:Y:S02]  /*5940*/  @!UP0 UIADD3 UR4, UPT, UPT, -UR7, UR6, URZ ;  /* 0x0000000607048290 */ /* 0x000fe4000fffe1ff */
[----:B------:R-:W-:Y:S02]  /*5950*/  @!UP0 UIADD3 UR6, UPT, UPT, UR7, -UR6, URZ ;  /* 0x8000000607068290 */ /* 0x000fe4000fffe0ff */
[----:B------:R-:W-:Y:S02]  /*5960*/  @!UP0 UIMAD UR38, UR4, UR5, UR38 ;  /* 0x00000005042682a4 */ /* 0x000fe4000f8e0226 */
[----:B------:R-:W-:Y:S01]  /*5970*/  @!UP0 UIMAD UR37, UR6, UR14, UR37 ;  /* 0x0000000e062582a4 */ /* 0x000fe2000f8e0225 */
[----:B------:R-:W-:Y:S11]  /*5980*/  BRA.U !UP3, `(.L_x_86) ;  /* 0x000000010b407547 */ /* 0x000ff6000b800000 */
[----:B------:R-:W-:Y:S01]  /*5990*/  UISETP.NE.U32.AND UP0, UPT, UR56, URZ, UPT ;  /* 0x000000ff3800728c */ /* 0x000fe2000bf05070 */
[----:B------:R-:W-:Y:S01]  /*59a0*/  HFMA2 R53, -RZ, RZ, 0, 5.9604644775390625e-08 ;  /* 0x00000001ff357431 */ /* 0x000fe200000001ff */
[----:B------:R-:W2:Y:S01]  /*59b0*/  LDCU.64 UR8, c[0x0][0x358] ;  /* 0x00006b00ff0877ac */ /* 0x000ea20008000a00 */
[----:B-1----:R-:W-:Y:S01]  /*59c0*/  IMAD.MOV.U32 R0, RZ, RZ, 0x1 ;  /* 0x00000001ff007424 */ /* 0x002fe200078e00ff */
[----:B------:R-:W-:Y:S06]  /*59d0*/  UISETP.NE.AND.EX UP0, UPT, UR57, URZ, UPT, UP0 ;  /* 0x000000ff3900728c */ /* 0x000fec000bf05300 */
[----:B------:R-:W-:Y:S05]  /*59e0*/  PLOP3.LUT P0, PT, PT, PT, UP0, 0x80, 0x8 ;  /* 0x000000000008781c */ /* 0x000fea0003f0f008 */
[----:B------:R-:W1:Y:S01]  /*59f0*/  @UP0 LDCU.64 UR4, c[0x0][0x888] ;  /* 0x00011100ff0407ac */ /* 0x000e620008000a00 */
[----:B------:R-:W-:Y:S07]  /*5a00*/  @UP0 UIMAD UR6, UR36, UR60, URZ ;  /* 0x0000003c240602a4 */ /* 0x000fee000f8e02ff */
[----:B------:R-:W-:Y:S01]  /*5a10*/  @!P0 PRMT R53, R0, 0x7610, R53 ;  /* 0x0000761000358816 */ /* 0x000fe20000000035 */
[----:B-1----:R-:W-:Y:S06]  /*5a20*/  @UP0 UIMAD.WIDE UR4, UR6, 0x4, UR4 ;  /* 0x00000004060408a5 */ /* 0x002fec000f8e0204 */
[----:B------:R-:W-:Y:S02]  /*5a30*/  IMAD.U32 R4, RZ, RZ, UR4 ;  /* 0x00000004ff047e24 */ /* 0x000fe4000f8e00ff */
[----:B------:R-:W-:Y:S05]  /*5a40*/  IMAD.U32 R5, RZ, RZ, UR5 ;  /* 0x00000005ff057e24 */ /* 0x000fea000f8e00ff */
[----:B--2---:R-:W2:Y:S02]  /*5a50*/  @P0 LDG.E R4, desc[UR8][R4.64] ;  /* 0x0000000804040981 */ /* 0x004ea4000c1e1900 */
[----:B--2---:R-:W-:Y:S11]  /*5a60*/  @P0 R2UR UR45, R4 ;  /* 0x00000000042d02ca */ /* 0x004ff600000e0000 */
[----:B------:R-:W-:Y:S03]  /*5a70*/  @!UPT UIADD3 URZ, UPT, UPT, URZ, URZ, URZ ;  /* 0x000000fffffff290 */ /* 0x000fe6000fffe0ff */
[----:B------:R-:W2:Y:S02]  /*5a80*/  @!UP0 LDCU UR45, c[0x0][0x880] ;  /* 0x00011000ff2d87ac */ /* 0x000ea40008000800 */
.L_x_86:
[----:B------:R-:W-:Y:S05]  /*5a90*/  @!P1 BRA `(.L_x_87) ;  /* 0x0000000000249947 */ /* 0x000fea0003800000 */
[----:B------:R-:W-:Y:S01]  /*5aa0*/  ISETP.NE.U32.AND P0, PT, R48, RZ, PT ;  /* 0x000000ff3000720c */ /* 0x000fe20003f05070 */
[----:B------:R-:W3:Y:S03]  /*5ab0*/  LDCU.64 UR4, c[0x0][0x358] ;  /* 0x00006b00ff0477ac */ /* 0x000ee60008000a00 */
[----:B------:R-:W-:Y:S11]  /*5ac0*/  ISETP.NE.AND.EX P0, PT, R49, RZ, PT, P0 ;  /* 0x000000ff3100720c */ /* 0x000ff60003f05300 */
[----:B------:R-:W-:Y:S02]  /*5ad0*/  @!UPT UIADD3 URZ, UPT, UPT, URZ, URZ, URZ ;  /* 0x000000fffffff290 */ /* 0x000fe4000fffe0ff */
[----:B------:R-:W4:Y:S01]  /*5ae0*/  @P0 LDC.64 R4, c[0x0][0x8a8] ;  /* 0x00022a00ff040b82 */ /* 0x000f220000000a00 */
[----:B-1----:R-:W-:Y:S04]  /*5af0*/  @P0 IMAD R0, R50, UR36, RZ ;  /* 0x0000002432000c24 */ /* 0x002fe8000f8e02ff */
[----:B----4-:R-:W-:Y:S05]  /*5b00*/  @P0 IMAD.WIDE R4, R0, 0x4, R4 ;  /* 0x0000000400040825 */ /* 0x010fea00078e0204 */
[----:B---3-5:R3:W5:Y:S02]  /*5b10*/  @P0 LDG.E R16, desc[UR4][R4.64] ;  /* 0x0000000404100981 */ /* 0x028764000c1e1900 */
[----:B---3--:R-:W4:Y:S02]  /*5b20*/  @!P0 LDC R16, c[0x0][0x8a0] ;  /* 0x00022800ff108b82 */ /* 0x008f240000000800 */
.L_x_87:
[----:B------:R-:W-:Y:S01]  /*5b30*/  UISETP.NE.AND UP4, UPT, UR62, URZ, UPT ;  /* 0x000000ff3e00728c */ /* 0x000fe2000bf85270 */
[----:B--2---:R-:W-:Y:S01]  /*5b40*/  @P2 FSETP.NEU.AND P1, PT, RZ, UR45, PT ;  /* 0x0000002dff002c0b */ /* 0x004fe2000bf2d000 */
[----:B------:R-:W-:Y:S01]  /*5b50*/  UPLOP3.LUT UP2, UPT, UPT, UPT, UPT, 0x40, 0x4 ;  /* 0x000000000004789c */ /* 0x000fe20003f4e870 */
[----:B------:R-:W-:Y:S01]  /*5b60*/  @P2 LOP3.LUT P0, RZ, R53, 0xff, RZ, 0xc0, !PT ;  /* 0x000000ff35ff2812 */ /* 0x000fe2000780c0ff */
[----:B------:R-:W-:Y:S01]  /*5b70*/  ULEA UR47, UR39, UR46, 0x3 ;  /* 0x0000002e272f7291 */ /* 0x000fe2000f8e18ff */
[----:B------:R-:W-:Y:S01]  /*5b80*/  SHF.L.U32 R3, R59, 0x1f, RZ ;  /* 0x0000001f3b037819 */ /* 0x000fe200000006ff */
[----:B------:R-:W-:Y:S01]  /*5b90*/  VIADD R56, R56, 0x1 ;  /* 0x0000000138387836 */ /* 0x000fe20000000000 */
[----:B------:R-:W-:Y:S02]  /*5ba0*/  CS2R R46, SRZ ;  /* 0x00000000002e7805 */ /* 0x000fe4000001ff00 */
[----:B------:R-:W-:Y:S02]  /*5bb0*/  CS2R R22, SRZ ;  /* 0x0000000000167805 */ /* 0x000fe4000001ff00 */
[----:B------:R-:W-:Y:S01]  /*5bc0*/  CS2R R18, SRZ ;  /* 0x0000000000127805 */ /* 0x000fe2000001ff00 */
[----:B------:R-:W2:Y:S01]  /*5bd0*/  @UP4 LDCU.64 UR4, c[0x0][0x888] ;  /* 0x00011100ff0447ac */ /* 0x000ea20008000a00 */
[----:B------:R-:W-:Y:S02]  /*5be0*/  @UP4 UPLOP3.LUT UP2, UPT, UPT, UPT, UP3, 0x80, 0x8 ;  /* 0x000000000008489c */ /* 0x000fe40003f4f030 */
[----:B--2---:R-:W-:Y:S04]  /*5bf0*/  @UP4 UISETP.NE.U32.AND UP0, UPT, UR4, URZ, UPT ;  /* 0x000000ff0400428c */ /* 0x004fe8000bf05070 */
[----:B------:R-:W-:Y:S03]  /*5c00*/  @UP4 UISETP.NE.AND.EX UP1, UPT, UR5, URZ, UPT, UP0 ;  /* 0x000000ff0500428c */ /* 0x000fe6000bf25300 */
[----:B------:R-:W-:Y:S01]  /*5c10*/  @P2 VOTEU.ANY UP0, P1 ;  /* 0x0000000000ff2886 */ /* 0x000fe20000800100 */
[----:B------:R-:W-:Y:S02]  /*5c20*/  @UP4 USEL UR4, URZ, 0xffffffff, UP0 ;  /* 0xffffffffff044887 */ /* 0x000fe40008000000 */
[----:B------:R-:W-:Y:S01]  /*5c30*/  @UP4 USEL UR5, URZ, 0xffffffff, UP1 ;  /* 0xffffffffff054887 */ /* 0x000fe20008800000 */
[----:B------:R-:W-:Y:S01]  /*5c40*/  @P2 VOTEU.ANY UP0, P0 ;  /* 0x0000000000ff2886 */ /* 0x000fe20000000100 */
[----:B------:R-:W-:Y:S02]  /*5c50*/  PLOP3.LUT P2, PT, PT, PT, PT, 0x8, 0x80 ;  /* 0x000000000080781c */ /* 0x000fe40003f4e170 */
[----:B------:R-:W-:Y:S04]  /*5c60*/  @UP2 USEL UR4, UR5, UR4, !UP0 ;  /* 0x0000000405042287 */ /* 0x000fe8000c000000 */
[----:B------:R-:W-:Y:S04]  /*5c70*/  @UP4 ULOP3.LUT UR4, UR4, 0x1, URZ, 0xc0, !UPT ;  /* 0x0000000104044892 */ /* 0x000fe8000f8ec0ff */
[----:B------:R-:W-:Y:S06]  /*5c80*/  UISETP.NE.U32.OR UP0, UPT, UR4, 0x1, !UP4 ;  /* 0x000000010400788c */ /* 0x000fec000e705470 */
[----:B------:R-:W-:Y:S11]  /*5c90*/  PLOP3.LUT P0, PT, PT, PT, UP0, 0x80, 0x8 ;  /* 0x000000000008781c */ /* 0x000ff60003f0f008 */
[----:B------:R-:W-:Y:S02]  /*5ca0*/  @!UPT UIADD3 URZ, UPT, UPT, URZ, URZ, URZ ;  /* 0x000000fffffff290 */ /* 0x000fe4000fffe0ff */
[----:B-1----:R-:W-:Y:S04]  /*5cb0*/  @P0 SHF.L.U32 R0, R57, 0x1f, RZ ;  /* 0x0000001f39000819 */ /* 0x002fe800000006ff */
[----:B------:R-:W1:Y:S01]  /*5cc0*/  @P0 SYNCS.PHASECHK.TRANS64.TRYWAIT P1, [UR46+0x3e0], R0 ;  /* 0x0003e000ff0005a7 */ /* 0x000e62000802112e */
[----:B------:R2:W3:Y:S01]  /*5cd0*/  SYNCS.PHASECHK.TRANS64.TRYWAIT P3, [UR47+0x420], R3 ;  /* 0x00042003ff0075a7 */ /* 0x0004e2000806112f */
[----:B-1----:R-:W-:Y:S01]  /*5ce0*/  @P0 PLOP3.LUT P2, PT, P1, PT, PT, 0x8, 0x80 ;  /* 0x000000000080081c */ /* 0x002fe20000f4e170 */
[----:B------:R-:W-:Y:S01]  /*5cf0*/  @!UPT UIADD3 URZ, UPT, UPT, URZ, URZ, URZ ;  /* 0x000000fffffff290 */ /* 0x000fe2000fffe0ff */
[----:B--23--:R-:W-:Y:S11]  /*5d00*/  BRA.U !UP0, `(.L_x_88) ;  /* 0x00000001088c7547 */ /* 0x00cff6000b800000 */
[----:B------:R-:W-:Y:S02]  /*5d10*/  FSETP.NEU.AND P1, PT, RZ, UR45, PT ;  /* 0x0000002dff007c0b */ /* 0x000fe4000bf2d000 */
[----:B------:R-:W-:Y:S01]  /*5d20*/  LOP3.LUT P0, RZ, R53, 0xff, RZ, 0xc0, !PT ;  /* 0x000000ff35ff7812 */ /* 0x000fe2000780c0ff */
[----:B------:R-:W-:Y:S01]  /*5d30*/  @!UPT UIADD3 URZ, UPT, UPT, URZ, URZ, URZ ;  /* 0x000000fffffff290 */ /* 0x000fe2000fffe0ff */
[----:B------:R-:W-:Y:S11]  /*5d40*/  @!P2 BRA `(.L_x_89) ;  /* 0x00000000000ca947 */ /* 0x000ff60003800000 */
[----:B------:R-:W-:Y:S04]  /*5d50*/  SHF.L.U32 R4, R57, 0x1f, RZ ;  /* 0x0000001f39047819 */ /* 0x000fe800000006ff */
[----:B------:R-:W1:Y:S02]  /*5d60*/  SYNCS.PHASECHK.TRANS64.TRYWAIT P2, [UR46+0x3e0], R4 ;  /* 0x0003e004ff0075a7 */ /* 0x000e64000804112e */
[----:B-1----:R-:W-:Y:S05]  /*5d70*/  @!P2 BRA `(.L_x_90) ;  /* 0x0000001400f8a947 */ /* 0x002fea0003800000 */
.L_x_89:
[----:B------:R-:W-:Y:S01]  /*5d80*/  UISETP.NE.U32.AND UP0, UPT, UR56, URZ, UPT ;  /* 0x000000ff3800728c */ /* 0x000fe2000bf05070 */
[----:B------:R-:W-:Y:S02]  /*5d90*/  CS2R R18, SRZ ;  /* 0x0000000000127805 */ /* 0x000fe4000001ff00 */
[----:B------:R-:W-:Y:S02]  /*5da0*/  CS2R R22, SRZ ;  /* 0x0000000000167805 */ /* 0x000fe4000001ff00 */
[----:B------:R-:W-:Y:S01]  /*5db0*/  CS2R R46, SRZ ;  /* 0x00000000002e7805 */ /* 0x000fe2000001ff00 */
[----:B------:R-:W-:Y:S01]  /*5dc0*/  UISETP.NE.AND.EX UP0, UPT, UR57, URZ, UPT, UP0 ;  /* 0x000000ff3900728c */ /* 0x000fe2000bf05300 */
[----:B------:R-:W2:Y:S01]  /*5dd0*/  S2UR UR6, SR_CgaCtaId ;  /* 0x00000000000679c3 */ /* 0x000ea20000008800 */
[----:B------:R-:W-:Y:S01]  /*5de0*/  VOTEU.ANY UP1, P1 ;  /* 0x0000000000ff7886 */ /* 0x000fe20000820100 */
[----:B------:R-:W-:Y:S01]  /*5df0*/  USEL UR4, URZ, 0xffffffff, UP1 ;  /* 0xffffffffff047887 */ /* 0x000fe20008800000 */
[----:B------:R-:W-:Y:S01]  /*5e00*/  LOP3.LUT R57, R57, 0x1, RZ, 0x3c, !PT ;  /* 0x0000000139397812 */ /* 0x000fe200078e3cff */
[----:B------:R-:W-:Y:S02]  /*5e10*/  USEL UR5, URZ, 0xffffffff, UP0 ;  /* 0xffffffffff057887 */ /* 0x000fe40008000000 */
[----:B------:R-:W-:Y:S02]  /*5e20*/  VOTEU.ANY UP0, P0 ;  /* 0x0000000000ff7886 */ /* 0x000fe40000000100 */
[----:B------:R-:W-:Y:S04]  /*5e30*/  @UP3 USEL UR4, UR5, UR4, !UP0 ;  /* 0x0000000405043287 */ /* 0x000fe8000c000000 */
[----:B------:R-:W-:Y:S04]  /*5e40*/  ULOP3.LUT UR4, UR4, 0x1, URZ, 0xc0, !UPT ;  /* 0x0000000104047892 */ /* 0x000fe8000f8ec0ff */
[----:B------:R-:W-:Y:S02]  /*5e50*/  UISETP.NE.U32.AND UP0, UPT, UR4, 0x1, UPT ;  /* 0x000000010400788c */ /* 0x000fe4000bf05070 */
[----:B------:R-:W-:Y:S04]  /*5e60*/  UIADD3 UR4, UPT, UPT, UR46, 0x3e8, URZ ;  /* 0x000003e82e047890 */ /* 0x000fe8000fffe0ff */
[----:B------:R-:W-:Y:S01]  /*5e70*/  PLOP3.LUT P0, PT, PT, PT, UP0, 0x80, 0x8 ;  /* 0x000000000008781c */ /* 0x000fe20003f0f008 */
[----:B--2---:R-:W-:Y:S11]  /*5e80*/  UPRMT UR4, UR6, 0x654, UR4 ;  /* 0x0000065406047896 */ /* 0x004ff60008000004 */
[----:B------:R-:W-:Y:S01]  /*5e90*/  @!UPT UIADD3 URZ, UPT, UPT, URZ, URZ, URZ ;  /* 0x000000fffffff290 */ /* 0x000fe2000fffe0ff */
[----:B------:R2:W3:Y:S04]  /*5ea0*/  @P0 LDS.64 R18, [R52+UR46+0x500] ;  /* 0x0005002e34120984 */ /* 0x0004e80008000a00 */
[----:B------:R2:W1:Y:S04]  /*5eb0*/  @P0 LDS.64 R22, [R52+UR46+0x900] ;  /* 0x0009002e34160984 */ /* 0x0004680008000a00 */
[----:B------:R2:W1:Y:S01]  /*5ec0*/  @P0 LDS.64 R46, [R52+UR46+0xd00] ;  /* 0x000d002e342e0984 */ /* 0x0004620008000a00 */
[----:B------:R-:W-:Y:S01]  /*5ed0*/  @!PT LDS RZ, [RZ] ;  /* 0x00000000fffff984 */ /* 0x000fe20000000800 */
[----:B------:R-:W-:Y:S01]  /*5ee0*/  @!PT LDS RZ, [RZ] ;  /* 0x00000000fffff984 */ /* 0x000fe20000000800 */
[----:B------:R-:W-:Y:S01]  /*5ef0*/  @!PT LDS RZ, [RZ] ;  /* 0x00000000fffff984 */ /* 0x000fe20000000800 */
[----:B------:R-:W-:Y:S01]  /*5f00*/  @!PT LDS RZ, [RZ] ;  /* 0x00000000fffff984 */ /* 0x000fe20000000800 */
[----:B------:R4:W-:Y:S06]  /*5f10*/  MEMBAR.ALL.CTA ;  /* 0x0000000000007992 */ /* 0x0009ec0000008000 */
[----:B----4-:R-:W4:Y:S02]  /*5f20*/  FENCE.VIEW.ASYNC.S ;  /* 0x00000000000073c6 */ /* 0x010f240000000000 */
[----:B----4-:R-:W-:Y:S01]  /*5f30*/  SYNCS.ARRIVE.TRANS64.RED.A1T0 RZ, [UR4], RZ ;  /* 0x000000ffffff79a7 */ /* 0x010fe20008100404 */
.L_x_88:
[----:B------:R-:W-:Y:S05]  /*5f40*/  @P3 BRA `(.L_x_91) ;  /* 0x0000000000083947 */ /* 0x000fea0003800000 */
[----:B------:R-:W4:Y:S02]  /*5f50*/  SYNCS.PHASECHK.TRANS64.TRYWAIT P0, [UR47+0x420], R3 ;  /* 0x00042003ff0075a7 */ /* 0x000f24000800112f */
[----:B----4-:R-:W-:Y:S05]  /*5f60*/  @!P0 BRA `(.L_x_92) ;  /* 0x0000001400948947 */ /* 0x010fea0003800000 */
.L_x_91:
[----:B------:R-:W-:Y:S04]  /*5f70*/  ULEA.HI UR4, UR39, UR39, URZ, 0x1 ;  /* 0x0000002727047291 */ /* 0x000fe8000f8f08ff */
[----:B------:R-:W-:Y:S02]  /*5f80*/  USHF.R.U32.HI UR5, URZ, 0x1, UR4 ;  /* 0x00000001ff057899 */ /* 0x000fe40008011604 */
[----:B------:R-:W-:Y:S04]  /*5f90*/  ULOP3.LUT UR4, UR4, 0xffe, URZ, 0xc0, !UPT ;  /* 0x00000ffe04047892 */ /* 0x000fe8000f8ec0ff */
[----:B------:R-:W-:Y:S01]  /*5fa0*/  UIADD3 UR4, UPT, UPT, -UR4, UR39, URZ ;  /* 0x0000002704047290 */ /* 0x000fe2000fffe1ff */
[----:B-1----:R-:W-:Y:S04]  /*5fb0*/  IMAD.U32 R0, RZ, RZ, UR5 ;  /* 0x00000005ff007e24 */ /* 0x002fe8000f8e00ff */
[----:B------:R-:W-:Y:S01]  /*5fc0*/  IMAD R0, R0, 0x30, R2 ;  /* 0x0000003000007824 */ /* 0x000fe200078e0202 */
[----:B------:R-:W-:Y:S05]  /*5fd0*/  MOV R17, UR4 ;  /* 0x0000000400117c02 */ /* 0x000fea0008000f00 */
[----:B------:R-:W-:Y:S05]  /*5fe0*/  IMAD R17, R17, 0x100000, R0 ;  /* 0x0010000011117824 */ /* 0x000fea00078e0200 */
[----:B------:R-:W-:Y:S04]  /*5ff0*/  SHF.R.U32.HI R0, RZ, 0x15, R17 ;  /* 0x00000015ff007819 */ /* 0x000fe80000011611 */
[----:B------:R-:W-:Y:S11]  /*6000*/  LOP3.LUT P0, RZ, R0, 0x3, R54, 0x48, !PT ;  /* 0x0000000300ff7812 */ /* 0x000ff60007804836 */
[----:B------:R-:W-:Y:S02]  /*6010*/  @!UPT UIADD3 URZ, UPT, UPT, URZ, URZ, URZ ;  /* 0x000000fffffff290 */ /* 0x000fe4000fffe0ff */
[----:B------:R-:W-:Y:S05]  /*6020*/  @!P0 BRA `(.L_x_93) ;  /* 0x0000000000408947 */ /* 0x000fea0003800000 */
[----:B------:R-:W1:Y:S01]  /*6030*/  LDCU.64 UR8, c[0x4][0x68] ;  /* 0x01000d00ff0877ac */ /* 0x000e620008000a00 */
[----:B------:R-:W-:Y:S01]  /*6040*/  MOV R15, 0x0 ;  /* 0x00000000000f7802 */ /* 0x000fe20000000f00 */
[----:B------:R-:W-:Y:S02]  /*6050*/  HFMA2 R12, -RZ, RZ, 0, 5.9604644775390625e-08 ;  /* 0x00000001ff0c7431 */ /* 0x000fe400000001ff */
[----:B------:R-:W-:Y:S02]  /*6060*/  IMAD.MOV.U32 R8, RZ, RZ, 0x192 ;  /* 0x00000192ff087424 */ /* 0x000fe400078e00ff */
[----:B------:R-:W-:Y:S01]  /*6070*/  IMAD.MOV.U32 R13, RZ, RZ, RZ ;  /* 0x000000ffff0d7224 */ /* 0x000fe200078e00ff */
[----:B------:R-:W2:Y:S01]  /*6080*/  LDCU.64 UR6, c[0x4][0x70] ;  /* 0x01000e00ff0677ac */ /* 0x000ea20008000a00 */
[----:B------:R-:W3:Y:S01]  /*6090*/  LDC.64 R14, c[0x4][R15] ;  /* 0x010000000f0e7b82 */ /* 0x000ee20000000a00 */
[----:B------:R-:W4:Y:S01]  /*60a0*/  LDCU.64 UR4, c[0x4][0x8] ;  /* 0x01000100ff0477ac */ /* 0x000f220008000a00 */
[----:B-1----:R-:W-:Y:S01]  /*60b0*/  MOV R5, UR9 ;  /* 0x0000000900057c02 */ /* 0x002fe20008000f00 */
[----:B------:R-:W-:Y:S01]  /*60c0*/  IMAD.U32 R4, RZ, RZ, UR8 ;  /* 0x00000008ff047e24 */ /* 0x000fe2000f8e00ff */
[----:B--2---:R-:W-:Y:S01]  /*60d0*/  MOV R7, UR7 ;  /* 0x0000000700077c02 */ /* 0x004fe20008000f00 */
[----:B------:R-:W-:Y:S01]  /*60e0*/  IMAD.U32 R6, RZ, RZ, UR6 ;  /* 0x00000006ff067e24 */ /* 0x000fe2000f8e00ff */
[----:B----4-:R-:W-:Y:S01]  /*60f0*/  MOV R11, UR5 ;  /* 0x00000005000b7c02 */ /* 0x010fe20008000f00 */
[----:B------:R-:W-:Y:S02]  /*6100*/  IMAD.U32 R10, RZ, RZ, UR4 ;  /* 0x00000004ff0a7e24 */ /* 0x000fe4000f8e00ff */
[----:B------:R-:W-:Y:S07]  /*6110*/  LEPC R20, `(.L_x_93) ;  /* 0x000000001014794e */ /* 0x000fee0000000000 */
[----:B---3-5:R-:W-:Y:S05]  /*6120*/  CALL.ABS.NOINC R14 ;  /* 0x000000000e007343 */ /* 0x028fea0003c00000 */
.L_x_93:
[----:B------:R-:W-:Y:S05]  /*6130*/  WARPSYNC.ALL ;  /* 0x0000000000007948 */ /* 0x000fea0003800000 */
[C---:B------:R-:W-:Y:S01]  /*6140*/  R2UR UR4, R17.reuse ;  /* 0x00000000110472ca */ /* 0x040fe200000e0000 */
[----:B------:R-:W-:Y:S05]  /*6150*/  VIADD R0, R17, 0x10 ;  /* 0x0000001011007836 */ /* 0x000fea0000000000 */
[----:B------:R-:W-:Y:S04]  /*6160*/  SHF.R.U32.HI R0, RZ, 0x15, R0 ;  /* 0x00000015ff007819 */ /* 0x000fe80000011600 */
[----:B------:R-:W-:Y:S03]  /*6170*/  LOP3.LUT P0, RZ, R0, 0x3, R54, 0x48, !PT ;  /* 0x0000000300ff7812 */ /* 0x000fe60007804836 */
[----:B------:R-:W1:Y:S01]  /*6180*/  LDTM.16dp32bit_t0_t15.x8 R32, tmem[UR4] ;  /* 0x00000004002079ee */ /* 0x000e620008980000 */
[----:B------:R-:W1:Y:S09]  /*6190*/  LDTM.16dp32bit_t16_t31.x8 R32, tmem[UR4+0x8] ;  /* 0x00000804002079ee */ /* 0x000e7200089a0000 */
[----:B-1----:R-:W-:Y:S05]  /*61a0*/  @!P0 BRA `(.L_x_94) ;  /* 0x0000000000408947 */ /* 0x002fea0003800000 */
        /* <DEDUP_REMOVED lines=16> */
.L_x_94:
[----:B------:R-:W-:Y:S05]  /*62b0*/  WARPSYNC.ALL ;  /* 0x0000000000007948 */ /* 0x000fea0003800000 */
[C---:B------:R-:W-:Y:S01]  /*62c0*/  R2UR UR4, R17.reuse ;  /* 0x00000000110472ca */ /* 0x040fe200000e0000 */
[----:B------:R-:W-:Y:S05]  /*62d0*/  VIADD R0, R17, 0x20 ;  /* 0x0000002011007836 */ /* 0x000fea0000000000 */
[----:B------:R-:W-:Y:S04]  /*62e0*/  SHF.R.U32.HI R0, RZ, 0x15, R0 ;  /* 0x00000015ff007819 */ /* 0x000fe80000011600 */
[----:B------:R-:W-:Y:S03]  /*62f0*/  LOP3.LUT P0, RZ, R0, 0x3, R54, 0x48, !PT ;  /* 0x0000000300ff7812 */ /* 0x000fe60007804836 */
[----:B------:R-:W1:Y:S01]  /*6300*/  LDTM.16dp32bit_t0_t15.x8 R24, tmem[UR4+0x10] ;  /* 0x00001004001879ee */ /* 0x000e620008980000 */
        /* <DEDUP_REMOVED lines=18> */
.L_x_95:
[----:B------:R-:W-:Y:S01]  /*6430*/  ISETP.NE.AND P0, PT, R60, RZ, PT ;  /* 0x000000ff3c00720c */ /* 0x000fe20003f05270 */
[----:B------:R-:W-:Y:S05]  /*6440*/  WARPSYNC.ALL ;  /* 0x0000000000007948 */ /* 0x000fea0003800000 */
[----:B------:R-:W-:Y:S01]  /*6450*/  R2UR UR4, R17 ;  /* 0x00000000110472ca */ /* 0x000fe200000e0000 */
[----:B------:R-:W1:Y:S01]  /*6460*/  S2UR UR5, SR_CgaCtaId ;  /* 0x00000000000579c3 */ /* 0x000e620000008800 */
[----:B---3--:R-:W-:Y:S01]  /*6470*/  F2FP.F16.E4M3.UNPACK_B R4, R19 ;  /* 0x00000013ff04723e */ /* 0x008fe200020006ff */
[C---:B----45:R-:W-:Y:S01]  /*6480*/  FMUL R32, R16.reuse, R32 ;  /* 0x0000002010207220 */ /* 0x070fe20000400000 */
[-C--:B------:R-:W-:Y:S01]  /*6490*/  F2FP.F16.E4M3.UNPACK_B R3, R18.reuse ;  /* 0x00000012ff03723e */ /* 0x080fe200020006ff */
[C---:B------:R-:W-:Y:S01]  /*64a0*/  FMUL R33, R16.reuse, R33 ;  /* 0x0000002110217220 */ /* 0x040fe20000400000 */
[----:B------:R-:W-:Y:S01]  /*64b0*/  F2FP.F16.E4M3.UNPACK_B R18, R18.H1 ;  /* 0x00000012ff12723e */ /* 0x000fe200030006ff */
[--C-:B------:R-:W-:Y:S01]  /*64c0*/  HADD2.F32 R14, -RZ, R4.reuse.H0_H0 ;  /* 0x20000004ff0e7230 */ /* 0x100fe20000004100 */
[----:B------:R-:W-:Y:S01]  /*64d0*/  F2FP.F16.E4M3.UNPACK_B R19, R19.H1 ;  /* 0x00000013ff13723e */ /* 0x000fe200030006ff */
[----:B------:R-:W-:Y:S01]  /*64e0*/  HADD2.F32 R15, -RZ, R4.H1_H1 ;  /* 0x30000004ff0f7230 */ /* 0x000fe20000004100 */
[----:B------:R-:W-:Y:S01]  /*64f0*/  F2FP.F16.E4M3.UNPACK_B R5, R22 ;  /* 0x00000016ff05723e */ /* 0x000fe200020006ff */
[--C-:B------:R-:W-:Y:S01]  /*6500*/  HADD2.F32 R12, -RZ, R18.reuse.H0_H0 ;  /* 0x20000012ff0c7230 */ /* 0x100fe20000004100 */
[-C--:B------:R-:W-:Y:S01]  /*6510*/  F2FP.F16.E4M3.UNPACK_B R4, R23.reuse ;  /* 0x00000017ff04723e */ /* 0x080fe200020006ff */
[----:B------:R-:W-:Y:S01]  /*6520*/  HADD2.F32 R13, -RZ, R18.H1_H1 ;  /* 0x30000012ff0d7230 */ /* 0x000fe20000004100 */
[----:B------:R-:W-:Y:S01]  /*6530*/  F2FP.F16.E4M3.UNPACK_B R42, R23.H1 ;  /* 0x00000017ff2a723e */ /* 0x000fe200030006ff */
[--C-:B------:R-:W-:Y:S02]  /*6540*/  HADD2.F32 R17, -RZ, R19.reuse.H0_H0 ;  /* 0x20000013ff117230 */ /* 0x100fe40000004100 */
[C---:B------:R-:W-:Y:S01]  /*6550*/  FMUL R36, R16.reuse, R36 ;  /* 0x0000002410247220 */ /* 0x040fe20000400000 */
[----:B------:R-:W-:Y:S02]  /*6560*/  HADD2.F32 R18, -RZ, R19.H1_H1 ;  /* 0x30000013ff127230 */ /* 0x000fe40000004100 */
[C---:B------:R-:W-:Y:S01]  /*6570*/  FMUL R37, R16.reuse, R37 ;  /* 0x0000002510257220 */ /* 0x040fe20000400000 */
        /* <DEDUP_REMOVED lines=8> */
[----:B------:R-:W-:Y:S01]  /*6600*/  LDTM.16dp32bit_t0_t15.x8 R4, tmem[UR4+0x20] ;  /* 0x00002004000479ee */ /* 0x000fe20008980000 */
[----:B------:R-:W3:Y:S01]  /*6610*/  LDTM.16dp32bit_t16_t31.x8 R4, tmem[UR4+0x28] ;  /* 0x00002804000479ee */ /* 0x000ee200089a0000 */
[--C-:B------:R-:W-:Y:S01]  /*6620*/  HADD2.F32 R0, -RZ, R3.reuse.H0_H0 ;  /* 0x20000003ff007230 */ /* 0x100fe20000004100 */
[----:B------:R-:W-:Y:S01]  /*6630*/  NOP ;  /* 0x0000000000007918 */ /* 0x000fe20000000000 */
[----:B------:R-:W-:Y:S01]  /*6640*/  HADD2.F32 R3, -RZ, R3.H1_H1 ;  /* 0x30000003ff037230 */ /* 0x000fe20000004100 */
[----:B------:R-:W-:Y:S01]  /*6650*/  UIADD3 UR4, UPT, UPT, UR47, 0x440, URZ ;  /* 0x000004402f047890 */ /* 0x000fe2000fffe0ff */
[----:B------:R-:W-:Y:S01]  /*6660*/  FMUL R34, R16, R34 ;  /* 0x0000002210227220 */ /* 0x000fe20000400000 */
[----:B------:R-:W-:Y:S01]  /*6670*/  FFMA R32, R0, UR45, R32 ;  /* 0x0000002d00207c23 */ /* 0x000fe20008000020 */
[----:B------:R-:W-:Y:S01]  /*6680*/  FMUL R35, R16, R35 ;  /* 0x0000002310237220 */ /* 0x000fe20000400000 */
[----:B------:R-:W-:Y:S01]  /*6690*/  F2FP.F16.E4M3.UNPACK_B R22, R22.H1 ;  /* 0x00000016ff16723e */ /* 0x000fe200030006ff */
[----:B------:R-:W-:Y:S01]  /*66a0*/  FFMA R33, R3, UR45, R33 ;  /* 0x0000002d03217c23 */ /* 0x000fe20008000021 */
[----:B------:R-:W-:Y:S01]  /*66b0*/  FFMA R34, R12, UR45, R34 ;  /* 0x0000002d0c227c23 */ /* 0x000fe20008000022 */
[----:B------:R-:W-:Y:S01]  /*66c0*/  FFMA R35, R13, UR45, R35 ;  /* 0x0000002d0d237c23 */ /* 0x000fe20008000023 */
[----:B------:R-:W-:Y:S01]  /*66d0*/  FFMA R36, R14, UR45, R36 ;  /* 0x0000002d0e247c23 */ /* 0x000fe20008000024 */
[----:B------:R-:W-:Y:S01]  /*66e0*/  FFMA R37, R15, UR45, R37 ;  /* 0x0000002d0f257c23 */ /* 0x000fe20008000025 */
[C---:B------:R-:W-:Y:S01]  /*66f0*/  FMUL R38, R16.reuse, R38 ;  /* 0x0000002610267220 */ /* 0x040fe20000400000 */
[----:B------:R-:W-:Y:S01]  /*6700*/  F2FP.F16.E4M3.UNPACK_B R44, R46 ;  /* 0x0000002eff2c723e */ /* 0x000fe200020006ff */
[C---:B------:R-:W-:Y:S01]  /*6710*/  FMUL R39, R16.reuse, R39 ;  /* 0x0000002710277220 */ /* 0x040fe20000400000 */
[--C-:B------:R-:W-:Y:S01]  /*6720*/  HADD2.F32 R21, -RZ, R22.reuse.H0_H0 ;  /* 0x20000016ff157230 */ /* 0x100fe20000004100 */
[----:B------:R-:W-:Y:S01]  /*6730*/  F2FP.SATFINITE.E4M3.F32.PACK_AB_MERGE_C R34, R35, R34, RZ ;  /* 0x000000222322723e */ /* 0x000fe200048070ff */
[----:B------:R-:W-:Y:S01]  /*6740*/  FFMA R38, R17, UR45, R38 ;  /* 0x0000002d11267c23 */ /* 0x000fe20008000026 */
[----:B------:R-:W-:Y:S01]  /*6750*/  FMUL R26, R16, R26 ;  /* 0x0000001a101a7220 */ /* 0x000fe20000400000 */
[----:B------:R-:W-:Y:S02]  /*6760*/  HADD2.F32 R22, -RZ, R22.H1_H1 ;  /* 0x30000016ff167230 */ /* 0x000fe40000004100 */
[----:B------:R-:W-:Y:S01]  /*6770*/  FFMA R39, R18, UR45, R39 ;  /* 0x0000002d12277c23 */ /* 0x000fe20008000027 */
[----:B------:R-:W-:Y:S01]  /*6780*/  FMUL R27, R16, R27 ;  /* 0x0000001b101b7220 */ /* 0x000fe20000400000 */
[----:B------:R-:W-:Y:S01]  /*6790*/  FFMA R24, R19, UR45, R24 ;  /* 0x0000002d13187c23 */ /* 0x000fe20008000018 */
[----:B------:R-:W-:Y:S01]  /*67a0*/  F2FP.F16.E4M3.UNPACK_B R46, R46.H1 ;  /* 0x0000002eff2e723e */ /* 0x000fe200030006ff */
[----:B------:R-:W-:Y:S01]  /*67b0*/  FFMA R25, R20, UR45, R25 ;  /* 0x0000002d14197c23 */ /* 0x000fe20008000019 */
[--C-:B------:R-:W-:Y:S02]  /*67c0*/  HADD2.F32 R41, -RZ, R42.reuse.H0_H0 ;  /* 0x2000002aff297230 */ /* 0x100fe40000004100 */
[----:B------:R-:W-:Y:S01]  /*67d0*/  FFMA R26, R21, UR45, R26 ;  /* 0x0000002d151a7c23 */ /* 0x000fe2000800001a */
[----:B------:R-:W-:Y:S01]  /*67e0*/  FMUL R30, R16, R30 ;  /* 0x0000001e101e7220 */ /* 0x000fe20000400000 */
[----:B------:R-:W-:Y:S01]  /*67f0*/  HADD2.F32 R42, -RZ, R42.H1_H1 ;  /* 0x3000002aff2a7230 */ /* 0x000fe20000004100 */
[----:B------:R-:W-:Y:S01]  /*6800*/  F2FP.F16.E4M3.UNPACK_B R3, R47 ;  /* 0x0000002fff03723e */ /* 0x000fe200020006ff */
[--C-:B------:R-:W-:Y:S02]  /*6810*/  HADD2.F32 R43, -RZ, R44.reuse.H0_H0 ;  /* 0x2000002cff2b7230 */ /* 0x100fe40000004100 */
[----:B------:R-:W-:Y:S01]  /*6820*/  FFMA R27, R22, UR45, R27 ;  /* 0x0000002d161b7c23 */ /* 0x000fe2000800001b */
[C---:B------:R-:W-:Y:S01]  /*6830*/  FMUL R31, R16.reuse, R31 ;  /* 0x0000001f101f7220 */ /* 0x040fe20000400000 */
[----:B------:R-:W-:Y:S01]  /*6840*/  FFMA R28, R23, UR45, R28 ;  /* 0x0000002d171c7c23 */ /* 0x000fe2000800001c */
[----:B------:R-:W-:Y:S02]  /*6850*/  HADD2.F32 R44, -RZ, R44.H1_H1 ;  /* 0x3000002cff2c7230 */ /* 0x000fe40000004100 */
[----:B---3--:R-:W-:Y:S01]  /*6860*/  FMUL R4, R16, R4 ;  /* 0x0000000410047220 */ /* 0x008fe20000400000 */
[----:B------:R-:W-:Y:S01]  /*6870*/  F2FP.F16.E4M3.UNPACK_B R47, R47.H1 ;  /* 0x0000002fff2f723e */ /* 0x000fe200030006ff */
[----:B------:R-:W-:Y:S01]  /*6880*/  FFMA R29, R40, UR45, R29 ;  /* 0x0000002d281d7c23 */ /* 0x000fe2000800001d */
[C---:B------:R-:W-:Y:S01]  /*6890*/  FMUL R5, R16.reuse, R5 ;  /* 0x0000000510057220 */ /* 0x040fe20000400000 */
[--C-:B------:R-:W-:Y:S02]  /*68a0*/  HADD2.F32 R45, -RZ, R46.reuse.H0_H0 ;  /* 0x2000002eff2d7230 */ /* 0x100fe40000004100 */
[----:B------:R-:W-:Y:S01]  /*68b0*/  FFMA R30, R41, UR45, R30 ;  /* 0x0000002d291e7c23 */ /* 0x000fe2000800001e */
[----:B------:R-:W-:Y:S02]  /*68c0*/  HADD2.F32 R46, -RZ, R46.H1_H1 ;  /* 0x3000002eff2e7230 */ /* 0x000fe40000004100 */
[----:B------:R-:W-:Y:S01]  /*68d0*/  FMUL R6, R16, R6 ;  /* 0x0000000610067220 */ /* 0x000fe20000400000 */
[--C-:B------:R-:W-:Y:S02]  /*68e0*/  HADD2.F32 R0, -RZ, R3.reuse.H0_H0 ;  /* 0x20000003ff007230 */ /* 0x100fe40000004100 */
[----:B------:R-:W-:Y:S01]  /*68f0*/  FFMA R31, R42, UR45, R31 ;  /* 0x0000002d2a1f7c23 */ /* 0x000fe2000800001f */
[C---:B------:R-:W-:Y:S01]  /*6900*/  FMUL R7, R16.reuse, R7 ;  /* 0x0000000710077220 */ /* 0x040fe20000400000 */
[----:B------:R-:W-:Y:S01]  /*6910*/  FFMA R4, R43, UR45, R4 ;  /* 0x0000002d2b047c23 */ /* 0x000fe20008000004 */
[----:B------:R-:W-:Y:S02]  /*6920*/  HADD2.F32 R3, -RZ, R3.H1_H1 ;  /* 0x30000003ff037230 */ /* 0x000fe40000004100 */
[----:B------:R-:W-:Y:S01]  /*6930*/  FMUL R8, R16, R8 ;  /* 0x0000000810087220 */ /* 0x000fe20000400000 */
[----:B------:R-:W-:Y:S01]  /*6940*/  FFMA R5, R44, UR45, R5 ;  /* 0x0000002d2c057c23 */ /* 0x000fe20008000005 */
[C---:B------:R-:W-:Y:S01]  /*6950*/  FMUL R9, R16.reuse, R9 ;  /* 0x0000000910097220 */ /* 0x040fe20000400000 */
[--C-:B------:R-:W-:Y:S02]  /*6960*/  HADD2.F32 R12, -RZ, R47.reuse.H0_H0 ;  /* 0x2000002fff0c7230 */ /* 0x100fe40000004100 */
[----:B------:R-:W-:Y:S01]  /*6970*/  FFMA R6, R45, UR45, R6 ;  /* 0x0000002d2d067c23 */ /* 0x000fe20008000006 */
[----:B------:R-:W-:Y:S02]  /*6980*/  HADD2.F32 R13, -RZ, R47.H1_H1 ;  /* 0x3000002fff0d7230 */ /* 0x000fe40000004100 */
[----:B------:R-:W-:Y:S01]  /*6990*/  FMUL R10, R16, R10 ;  /* 0x0000000a100a7220 */ /* 0x000fe20000400000 */
[----:B------:R-:W-:Y:S01]  /*69a0*/  FFMA R7, R46, UR45, R7 ;  /* 0x0000002d2e077c23 */ /* 0x000fe20008000007 */
[----:B------:R-:W-:Y:S01]  /*69b0*/  FMUL R11, R16, R11 ;  /* 0x0000000b100b7220 */ /* 0x000fe20000400000 */
[----:B------:R-:W-:Y:S01]  /*69c0*/  FFMA R8, R0, UR45, R8 ;  /* 0x0000002d00087c23 */ /* 0x000fe20008000008 */
[----:B------:R-:W-:Y:S01]  /*69d0*/  FFMA R9, R3, UR45, R9 ;  /* 0x0000002d03097c23 */ /* 0x000fe20008000009 */
[----:B------:R-:W-:Y:S01]  /*69e0*/  FFMA R10, R12, UR45, R10 ;  /* 0x0000002d0c0a7c23 */ /* 0x000fe2000800000a */
[----:B------:R-:W-:Y:S01]  /*69f0*/  FFMA R11, R13, UR45, R11 ;  /* 0x0000002d0d0b7c23 */ /* 0x000fe2000800000b */
[----:B------:R-:W-:Y:S01]  /*6a00*/  F2FP.SATFINITE.E4M3.F32.PACK_AB_MERGE_C R26, R27, R26, RZ ;  /* 0x0000001a1b1a723e */ /* 0x000fe200048070ff */
[----:B-1----:R-:W-:Y:S01]  /*6a10*/  UPRMT UR4, UR5, 0x654, UR4 ;  /* 0x0000065405047896 */ /* 0x002fe20008000004 */
[----:B------:R-:W-:Y:S01]  /*6a20*/  F2FP.SATFINITE.E4M3.F32.PACK_AB_MERGE_C R6, R7, R6, RZ ;  /* 0x000000060706723e */ /* 0x000fe200048070ff */
[----:B------:R-:W-:Y:S01]  /*6a30*/  UIADD3 UR6, UPT, UPT, UR39, 0x1, URZ ;  /* 0x0000000127067890 */ /* 0x000fe2000fffe0ff */
[----:B------:R-:W-:Y:S01]  /*6a40*/  F2FP.SATFINITE.E4M3.F32.PACK_AB_MERGE_C R38, R39, R38, RZ ;  /* 0x000000262726723e */ /* 0x000fe200048070ff */
[----:B------:R-:W-:Y:S01]  /*6a50*/  BSSY.RECONVERGENT B0, `(.L_x_96) ;  /* 0x0000029000007945 */ /* 0x000fe20003800200 */
[----:B------:R-:W-:Y:S02]  /*6a60*/  F2FP.SATFINITE.E4M3.F32.PACK_AB_MERGE_C R30, R31, R30, RZ ;  /* 0x0000001e1f1e723e */ /* 0x000fe400048070ff */
[----:B------:R-:W-:Y:S02]  /*6a70*/  F2FP.SATFINITE.E4M3.F32.PACK_AB_MERGE_C R10, R11, R10, RZ ;  /* 0x0000000a0b0a723e */ /* 0x000fe400048070ff */
[----:B------:R-:W-:Y:S01]  /*6a80*/  F2FP.SATFINITE.E4M3.F32.PACK_AB_MERGE_C R32, R33, R32, R34 ;  /* 0x000000202120723e */ /* 0x000fe20004807022 */
[----:B------:R-:W-:Y:S01]  /*6a90*/  SYNCS.ARRIVE.TRANS64.RED.A1T0 RZ, [UR4], RZ ;  /* 0x000000ffffff79a7 */ /* 0x000fe20008100404 */
[----:B------:R-:W-:Y:S02]  /*6aa0*/  F2FP.SATFINITE.E4M3.F32.PACK_AB_MERGE_C R24, R25, R24, R26 ;  /* 0x000000181918723e */ /* 0x000fe4000480701a */
[----:B------:R-:W-:Y:S02]  /*6ab0*/  F2FP.SATFINITE.E4M3.F32.PACK_AB_MERGE_C R4, R5, R4, R6 ;  /* 0x000000040504723e */ /* 0x000fe40004807006 */
[----:B------:R-:W-:Y:S02]  /*6ac0*/  F2FP.SATFINITE.E4M3.F32.PACK_AB_MERGE_C R33, R37, R36, R38 ;  /* 0x000000242521723e */ /* 0x000fe40004807026 */
[----:B------:R-:W-:Y:S02]  /*6ad0*/  F2FP.SATFINITE.E4M3.F32.PACK_AB_MERGE_C R25, R29, R28, R30 ;  /* 0x0000001c1d19723e */ /* 0x000fe4000480701e */
[----:B------:R-:W-:Y:S01]  /*6ae0*/  F2FP.SATFINITE.E4M3.F32.PACK_AB_MERGE_C R5, R9, R8, R10 ;  /* 0x000000080905723e */ /* 0x000fe2000480700a */
[----:B------:R1:W-:Y:S06]  /*6af0*/  STS.64 [R52+UR46+0x1100], R32 ;  /* 0x0011002034007988 */ /* 0x0003ec0008000a2e */
[----:B------:R1:W-:Y:S06]  /*6b00*/  STS.64 [R52+UR46+0x1500], R24 ;  /* 0x0015001834007988 */ /* 0x0003ec0008000a2e */
[----:B------:R1:W-:Y:S01]  /*6b10*/  STS.64 [R52+UR46+0x1900], R4 ;  /* 0x0019000434007988 */ /* 0x0003e20008000a2e */
[----:B------:R-:W-:Y:S01]  /*6b20*/  @!PT LDS RZ, [RZ] ;  /* 0x00000000fffff984 */ /* 0x000fe20000000800 */
[----:B------:R-:W-:Y:S01]  /*6b30*/  @!PT LDS RZ, [RZ] ;  /* 0x00000000fffff984 */ /* 0x000fe20000000800 */
[----:B------:R-:W-:Y:S01]  /*6b40*/  @!PT LDS RZ, [RZ] ;  /* 0x00000000fffff984 */ /* 0x000fe20000000800 */
[----:B------:R-:W-:Y:S01]  /*6b50*/  @!PT LDS RZ, [RZ] ;  /* 0x00000000fffff984 */ /* 0x000fe20000000800 */
[----:B------:R3:W-:Y:S06]  /*6b60*/  MEMBAR.ALL.CTA ;  /* 0x0000000000007992 */ /* 0x0007ec0000008000 */
[----:B---3--:R-:W3:Y:S02]  /*6b70*/  FENCE.VIEW.ASYNC.S ;  /* 0x00000000000073c6 */ /* 0x008ee40000000000 */
[----:B---3--:R-:W-:Y:S06]  /*6b80*/  BAR.SYNC.DEFER_BLOCKING 0x1, 0x80 ;  /* 0x0042000000007b1d */ /* 0x008fec0000010000 */
[----:B------:R-:W-:Y:S05]  /*6b90*/  @P0 BRA `(.L_x_97) ;  /* 0x0000000000500947 */ /* 0x000fea0003800000 */
[----:B------:R-:W3:Y:S01]  /*6ba0*/  LDCU.64 UR14, c[0x0][0x348] ;  /* 0x00006900ff0e77ac */ /* 0x000ee20008000a00 */
[----:B------:R-:W-:Y:S02]  /*6bb0*/  UIMAD UR9, UR48, 0x30, URZ ;  /* 0x00000030300978a4 */ /* 0x000fe4000f8e02ff */
[----:B------:R-:W-:Y:S02]  /*6bc0*/  USHF.L.U32 UR10, UR49, 0x6, URZ ;  /* 0x00000006310a7899 */ /* 0x000fe400080006ff */
[----:B------:R-:W-:Y:S01]  /*6bd0*/  UIADD3 UR8, UPT, UPT, UR46, 0x1100, URZ ;  /* 0x000011002e087890 */ /* 0x000fe2000fffe0ff */
[----:B------:R-:W-:Y:S01]  /*6be0*/  UMOV UR11, UR36 ;  /* 0x00000024000b7c82 */ /* 0x000fe20008000000 */
[----:B------:R-:W-:Y:S02]  /*6bf0*/  UIADD3 UR16, UPT, UPT, UR46, 0x1500, URZ ;  /* 0x000015002e107890 */ /* 0x000fe4000fffe0ff */
[----:B------:R-:W-:Y:S01]  /*6c00*/  UIADD3 UR17, UPT, UPT, UR9, 0x10, URZ ;  /* 0x0000001009117890 */ /* 0x000fe2000fffe0ff */
[----:B------:R-:W-:Y:S01]  /*6c10*/  UMOV UR19, UR36 ;  /* 0x0000002400137c82 */ /* 0x000fe20008000000 */
[----:B------:R-:W-:Y:S01]  /*6c20*/  UMOV UR18, UR10 ;  /* 0x0000000a00127c82 */ /* 0x000fe20008000000 */
[----:B------:R-:W-:Y:S02]  /*6c30*/  UIADD3 UR12, UPT, UPT, UR46, 0x1900, URZ ;  /* 0x000019002e0c7890 */ /* 0x000fe4000fffe0ff */
[----:B---3--:R-:W-:Y:S02]  /*6c40*/  UIADD3 UR4, UP0, UPT, UR14, 0x680, URZ ;  /* 0x000006800e047890 */ /* 0x008fe4000ff1e0ff */
[----:B------:R-:W-:Y:S02]  /*6c50*/  UIADD3 UR13, UPT, UPT, UR9, 0x20, URZ ;  /* 0x00000020090d7890 */ /* 0x000fe4000fffe0ff */
[----:B------:R-:W-:Y:S01]  /*6c60*/  UIADD3.X UR5, UPT, UPT, URZ, UR15, URZ, UP0, !UPT ;  /* 0x0000000fff057290 */ /* 0x000fe200087fe4ff */
[----:B------:R-:W-:Y:S02]  /*6c70*/  UMOV UR14, UR10 ;  /* 0x0000000a000e7c82 */ /* 0x000fe40008000000 */
[----:B------:R-:W-:Y:S06]  /*6c80*/  UMOV UR15, UR36 ;  /* 0x00000024000f7c82 */ /* 0x000fec0008000000 */
[----:B------:R3:W-:Y:S01]  /*6c90*/  UTMASTG.3D [UR8], [UR4] ;  /* 0x00000008040073b5 */ /* 0x0007e20008010000 */
[----:B------:R3:W-:Y:S01]  /*6ca0*/  UTMASTG.3D [UR16], [UR4] ;  /* 0x00000010040073b5 */ /* 0x0007e20008010000 */
[----:B------:R3:W-:Y:S01]  /*6cb0*/  UTMASTG.3D [UR12], [UR4] ;  /* 0x0000000c040073b5 */ /* 0x0007e20008010000 */
[----:B------:R0:W-:Y:S01]  /*6cc0*/  UTMACMDFLUSH ;  /* 0x00000000000079b7 */ /* 0x0001e20000000000 */
[----:B---3--:R-:W-:Y:S04]  /*6cd0*/  DEPBAR.LE SB0, 0x0 ;  /* 0x000080000000791a */ /* 0x008fe80000000000 */
.L_x_97:
[----:B------:R-:W-:Y:S05]  /*6ce0*/  BSYNC.RECONVERGENT B0 ;  /* 0x0000000000007941 */ /* 0x000fea0003800200 */
.L_x_96:
[----:B------:R-:W-:Y:S01]  /*6cf0*/  UISETP.NE.AND UP1, UPT, UR50, URZ, UPT ;  /* 0x000000ff3200728c */ /* 0x000fe2000bf25270 */
[----:B------:R-:W-:Y:S01]  /*6d00*/  R2UR UR4, R55 ;  /* 0x00000000370472ca */ /* 0x000fe200000e0000 */
[----:B------:R-:W-:Y:S01]  /*6d10*/  UISETP.NE.AND UP0, UPT, UR6, 0x4, UPT ;  /* 0x000000040600788c */ /* 0x000fe2000bf05270 */
[----:B------:R-:W-:Y:S01]  /*6d20*/  BAR.SYNC.DEFER_BLOCKING 0x1, 0x80 ;  /* 0x0042000000007b1d */ /* 0x000fe20000010000 */
[C---:B------:R-:W-:Y:S01]  /*6d30*/  ISETP.NE.AND P0, PT, R56.reuse, 0x2, PT ;  /* 0x000000023800780c */ /* 0x040fe20003f05270 */
[----:B------:R-:W-:Y:S02]  /*6d40*/  UIADD3 UR48, UPT, UPT, UR37, UR63, URZ ;  /* 0x0000003f25307290 */ /* 0x000fe4000fffe0ff */
[----:B------:R-:W-:Y:S01]  /*6d50*/  USEL UR39, UR6, URZ, UP0 ;  /* 0x000000ff06277287 */ /* 0x000fe20008000000 */
[----:B------:R-:W-:Y:S02]  /*6d60*/  SEL R0, RZ, 0x1, P0 ;  /* 0x00000001ff007807 */ /* 0x000fe40000000000 */
[----:B------:R-:W-:Y:S02]  /*6d70*/  SEL R56, R56, RZ, P0 ;  /* 0x000000ff38387207 */ /* 0x000fe40000000000 */
[----:B------:R-:W-:Y:S02]  /*6d80*/  LOP3.LUT R58, R58, R0, RZ, 0x3c, !PT ;  /* 0x000000003a3a7212 */ /* 0x000fe400078e3cff */
[----:B------:R-:W-:Y:S02]  /*6d90*/  UIADD3 UR49, UPT, UPT, UR38, UR4, URZ ;  /* 0x0000000426317290 */ /* 0x000fe4000fffe0ff */
[----:B------:R-:W-:Y:S06]  /*6da0*/  USEL UR4, URZ, 0x1, UP0 ;  /* 0x00000001ff047887 */ /* 0x000fec0008000000 */
[----:B------:R-:W-:Y:S01]  /*6db0*/  LOP3.LUT R59, R59, UR4, RZ, 0x3c, !PT ;  /* 0x000000043b3b7c12 */ /* 0x000fe2000f8e3cff */
[----:B------:R-:W-:Y:S01]  /*6dc0*/  UMOV UR36, UR59 ;  /* 0x0000003b00247c82 */ /* 0x000fe20008000000 */
[----:B------:R-:W-:Y:S05]  /*6dd0*/  BRA.U UP1, `(.L_x_98) ;  /* 0xffffffe5013c7547 */ /* 0x000fea000b83ffff */
[----:B------:R-:W-:Y:S05]  /*6de0*/  EXIT ;  /* 0x000000000000794d */ /* 0x000fea0003800000 */
.L_x_25:
[----:B-1----:R1:W3:Y:S02]  /*6df0*/  SYNCS.PHASECHK.TRANS64.TRYWAIT P0, [R0+URZ+0x470], R2 ;  /* 0x00047002000075a7 */ /* 0x0022e400080011ff */
[----:B---3--:R-:W-:Y:S05]  /*6e00*/  @!P0 NANOSLEEP.SYNCS 0x989680 ;  /* 0x009896800000895d */ /* 0x008fea0003900000 */
[----:B------:R-:W3:Y:S02]  /*6e10*/  @!P0 SYNCS.PHASECHK.TRANS64 P0, [R0+URZ+0x470], R2 ;  /* 0x00047002000085a7 */ /* 0x000ee400080010ff */
[----:B---3--:R-:W-:Y:S05]  /*6e20*/  @!P0 BRA `(.L_x_25) ;  /* 0xfffffffc00f08947 */ /* 0x008fea000383ffff */
[----:B------:R-:W-:Y:S05]  /*6e30*/  BRA `(.L_x_99) ;  /* 0xffffffb0005c7947 */ /* 0x000fea000383ffff */
.L_x_28:
[----:B-1----:R-:W-:Y:S07]  /*6e40*/  MOV R0, UR33 ;  /* 0x0000002100007c02 */ /* 0x002fee0008000f00 */
.L_x_100:
[----:B-1----:R1:W3:Y:S02]  /*6e50*/  SYNCS.PHASECHK.TRANS64.TRYWAIT P0, [R0+URZ+0x1f0], R3 ;  /* 0x0001f003000075a7 */ /* 0x0022e400080011ff */
[----:B---3--:R-:W-:Y:S05]  /*6e60*/  @!P0 NANOSLEEP.SYNCS 0x989680 ;  /* 0x009896800000895d */ /* 0x008fea0003900000 */
[----:B------:R-:W3:Y:S02]  /*6e70*/  @!P0 SYNCS.PHASECHK.TRANS64 P0, [R0+URZ+0x1f0], R3 ;  /* 0x0001f003000085a7 */ /* 0x000ee400080010ff */
[----:B---3--:R-:W-:Y:S05]  /*6e80*/  @!P0 BRA `(.L_x_100) ;  /* 0xfffffffc00f08947 */ /* 0x008fea000383ffff */
[----:B------:R-:W-:Y:S05]  /*6e90*/  BRA `(.L_x_27) ;  /* 0xffffffb000a07947 */ /* 0x000fea000383ffff */
.L_x_35:
[----:B-1----:R-:W-:Y:S07]  /*6ea0*/  MOV R0, UR9 ;  /* 0x0000000900007c02 */ /* 0x002fee0008000f00 */
.L_x_101:
[----:B-1----:R1:W3:Y:S02]  /*6eb0*/  SYNCS.PHASECHK.TRANS64.TRYWAIT P0, [R0+URZ+0x1f0], R3 ;  /* 0x0001f003000075a7 */ /* 0x0022e400080011ff */
[----:B---3--:R-:W-:Y:S05]  /*6ec0*/  @!P0 NANOSLEEP.SYNCS 0x989680 ;  /* 0x009896800000895d */ /* 0x008fea0003900000 */
[----:B------:R-:W3:Y:S02]  /*6ed0*/  @!P0 SYNCS.PHASECHK.TRANS64 P0, [R0+URZ+0x1f0], R3 ;  /* 0x0001f003000085a7 */ /* 0x000ee400080010ff */
[----:B---3--:R-:W-:Y:S05]  /*6ee0*/  @!P0 BRA `(.L_x_101) ;  /* 0xfffffffc00f08947 */ /* 0x008fea000383ffff */
[----:B------:R-:W-:Y:S05]  /*6ef0*/  BRA `(.L_x_34) ;  /* 0xffffffb4005c7947 */ /* 0x000fea000383ffff */
.L_x_40:
[----:B-1----:R1:W3:Y:S02]  /*6f00*/  SYNCS.PHASECHK.TRANS64.TRYWAIT P0, [R3+URZ+0x400], R0 ;  /* 0x00040000030075a7 */ /* 0x0022e400080011ff */
[----:B---3--:R-:W-:Y:S05]  /*6f10*/  @!P0 NANOSLEEP.SYNCS 0x989680 ;  /* 0x009896800000895d */ /* 0x008fea0003900000 */
[----:B------:R-:W3:Y:S02]  /*6f20*/  @!P0 SYNCS.PHASECHK.TRANS64 P0, [R3+URZ+0x400], R0 ;  /* 0x00040000030085a7 */ /* 0x000ee400080010ff */
[----:B---3--:R-:W-:Y:S05]  /*6f30*/  @!P0 BRA `(.L_x_40) ;  /* 0xfffffffc00f08947 */ /* 0x008fea000383ffff */
[----:B------:R-:W-:Y:S05]  /*6f40*/  BRA `(.L_x_102) ;  /* 0xffffffb400fc7947 */ /* 0x000fea000383ffff */
.L_x_44:
[----:B------:R-:W-:-:S07]  /*6f50*/  MOV R2, UR4 ;  /* 0x0000000400027c02 */ /* 0x000fce0008000f00 */
.L_x_103:
[----:B-1----:R1:W3:Y:S02]  /*6f60*/  SYNCS.PHASECHK.TRANS64.TRYWAIT P0, [R2+URZ], R3 ;  /* 0x00000003020075a7 */ /* 0x0022e400080011ff */
[----:B---3--:R-:W-:Y:S05]  /*6f70*/  @!P0 NANOSLEEP.SYNCS 0x989680 ;  /* 0x009896800000895d */ /* 0x008fea0003900000 */
[----:B------:R-:W3:Y:S02]  /*6f80*/  @!P0 SYNCS.PHASECHK.TRANS64 P0, [R2+URZ], R3 ;  /* 0x00000003020085a7 */ /* 0x000ee400080010ff */
[----:B---3--:R-:W-:Y:S05]  /*6f90*/  @!P0 BRA `(.L_x_103) ;  /* 0xfffffffc00f08947 */ /* 0x008fea000383ffff */
[----:B------:R-:W-:Y:S05]  /*6fa0*/  BRA `(.L_x_104) ;  /* 0xffffffbc00a87947 */ /* 0x000fea000383ffff */
.L_x_45:
[----:B------:R-:W-:-:S07]  /*6fb0*/  MOV R2, UR5 ;  /* 0x0000000500027c02 */ /* 0x000fce0008000f00 */
.L_x_105:
[----:B-1----:R1:W3:Y:S02]  /*6fc0*/  SYNCS.PHASECHK.TRANS64.TRYWAIT P0, [R2+URZ], R3 ;  /* 0x00000003020075a7 */ /* 0x0022e400080011ff */
[----:B---3--:R-:W-:Y:S05]  /*6fd0*/  @!P0 NANOSLEEP.SYNCS 0x989680 ;  /* 0x009896800000895d */ /* 0x008fea0003900000 */
[----:B------:R-:W3:Y:S02]  /*6fe0*/  @!P0 SYNCS.PHASECHK.TRANS64 P0, [R2+URZ], R3 ;  /* 0x00000003020085a7 */ /* 0x000ee400080010ff */
[----:B---3--:R-:W-:Y:S05]  /*6ff0*/  @!P0 BRA `(.L_x_105) ;  /* 0xfffffffc00f08947 */ /* 0x008fea000383ffff */
[----:B------:R-:W-:Y:S05]  /*7000*/  BRA `(.L_x_106) ;  /* 0xffffffbc00b47947 */ /* 0x000fea000383ffff */
.L_x_48:
[----:B--2---:R2:W3:Y:S02]  /*7010*/  SYNCS.PHASECHK.TRANS64.TRYWAIT P0, [R2+URZ+0x460], R4 ;  /* 0x00046004020075a7 */ /* 0x0044e400080011ff */
[----:B---3--:R-:W-:Y:S05]  /*7020*/  @!P0 NANOSLEEP.SYNCS 0x989680 ;  /* 0x009896800000895d */ /* 0x008fea0003900000 */
[----:B------:R-:W3:Y:S02]  /*7030*/  @!P0 SYNCS.PHASECHK.TRANS64 P0, [R2+URZ+0x460], R4 ;  /* 0x00046004020085a7 */ /* 0x000ee400080010ff */
[----:B---3--:R-:W-:Y:S05]  /*7040*/  @!P0 BRA `(.L_x_48) ;  /* 0xfffffffc00f08947 */ /* 0x008fea000383ffff */
[----:B------:R-:W-:Y:S05]  /*7050*/  BRA `(.L_x_107) ;  /* 0xffffffc0000c7947 */ /* 0x000fea000383ffff */
.L_x_49:
[----:B------:R-:W-:-:S07]  /*7060*/  MOV R2, UR4 ;  /* 0x0000000400027c02 */ /* 0x000fce0008000f00 */
.L_x_108:
[----:B--2---:R2:W3:Y:S02]  /*7070*/  SYNCS.PHASECHK.TRANS64.TRYWAIT P0, [R2+URZ+0x410], R5 ;  /* 0x00041005020075a7 */ /* 0x0044e400080011ff */
[----:B---3--:R-:W-:Y:S05]  /*7080*/  @!P0 NANOSLEEP.SYNCS 0x989680 ;  /* 0x009896800000895d */ /* 0x008fea0003900000 */
[----:B------:R-:W3:Y:S02]  /*7090*/  @!P0 SYNCS.PHASECHK.TRANS64 P0, [R2+URZ+0x410], R5 ;  /* 0x00041005020085a7 */ /* 0x000ee400080010ff */
[----:B---3--:R-:W-:Y:S05]  /*70a0*/  @!P0 BRA `(.L_x_108) ;  /* 0xfffffffc00f08947 */ /* 0x008fea000383ffff */
[----:B------:R-:W-:Y:S05]  /*70b0*/  BRA `(.L_x_109) ;  /* 0xffffffc0001c7947 */ /* 0x000fea000383ffff */
.L_x_50:
[----:B--2---:R2:W3:Y:S02]  /*70c0*/  SYNCS.PHASECHK.TRANS64.TRYWAIT P1, [R2+URZ+0x400], R4 ;  /* 0x00040004020075a7 */ /* 0x0044e400080211ff */
[----:B---3--:R-:W-:Y:S05]  /*70d0*/  @!P1 NANOSLEEP.SYNCS 0x989680 ;  /* 0x009896800000995d */ /* 0x008fea0003900000 */
[----:B------:R-:W3:Y:S02]  /*70e0*/  @!P1 SYNCS.PHASECHK.TRANS64 P1, [R2+URZ+0x400], R4 ;  /* 0x00040004020095a7 */ /* 0x000ee400080210ff */
[----:B---3--:R-:W-:Y:S05]  /*70f0*/  @!P1 BRA `(.L_x_50) ;  /* 0xfffffffc00f09947 */ /* 0x008fea000383ffff */
[----:B------:R-:W-:Y:S05]  /*7100*/  BRA `(.L_x_110) ;  /* 0xffffffc0004c7947 */ /* 0x000fea000383ffff */
.L_x_53:
[----:B------:R-:W-:-:S07]  /*7110*/  MOV R0, UR4 ;  /* 0x0000000400007c02 */ /* 0x000fce0008000f00 */
.L_x_111:
[----:B--2---:R2:W3:Y:S02]  /*7120*/  SYNCS.PHASECHK.TRANS64.TRYWAIT P0, [R0+URZ+0x410], R2 ;  /* 0x00041002000075a7 */ /* 0x0044e400080011ff */
[----:B---3--:R-:W-:Y:S05]  /*7130*/  @!P0 NANOSLEEP.SYNCS 0x989680 ;  /* 0x009896800000895d */ /* 0x008fea0003900000 */
[----:B------:R-:W3:Y:S02]  /*7140*/  @!P0 SYNCS.PHASECHK.TRANS64 P0, [R0+URZ+0x410], R2 ;  /* 0x00041002000085a7 */ /* 0x000ee400080010ff */
[----:B---3--:R-:W-:Y:S05]  /*7150*/  @!P0 BRA `(.L_x_111) ;  /* 0xfffffffc00f08947 */ /* 0x008fea000383ffff */
[----:B------:R-:W-:Y:S05]  /*7160*/  BRA `(.L_x_52) ;  /* 0xffffffc000a07947 */ /* 0x000fea000383ffff */
.L_x_60:
[----:B-1----:R1:W2:Y:S02]  /*7170*/  SYNCS.PHASECHK.TRANS64.TRYWAIT P1, [R0+URZ+0x400], R2 ;  /* 0x00040002000075a7 */ /* 0x0022a400080211ff */
[----:B--2---:R-:W-:Y:S05]  /*7180*/  @!P1 NANOSLEEP.SYNCS 0x989680 ;  /* 0x009896800000995d */ /* 0x004fea0003900000 */
[----:B------:R-:W2:Y:S02]  /*7190*/  @!P1 SYNCS.PHASECHK.TRANS64 P1, [R0+URZ+0x400], R2 ;  /* 0x00040002000095a7 */ /* 0x000ea400080210ff */
[----:B--2---:R-:W-:Y:S05]  /*71a0*/  @!P1 BRA `(.L_x_60) ;  /* 0xfffffffc00f09947 */ /* 0x004fea000383ffff */
[----:B------:R-:W-:Y:S05]  /*71b0*/  BRA `(.L_x_112) ;  /* 0xffffffc800007947 */ /* 0x000fea000383ffff */
.L_x_61:
[----:B------:R-:W-:-:S07]  /*71c0*/  MOV R2, UR19 ;  /* 0x0000001300027c02 */ /* 0x000fce0008000f00 */
.L_x_113:
[----:B-1----:R1:W2:Y:S02]  /*71d0*/  SYNCS.PHASECHK.TRANS64.TRYWAIT P0, [R2+URZ+0x440], R0 ;  /* 0x00044000020075a7 */ /* 0x0022a400080011ff */
[----:B--2---:R-:W-:Y:S05]  /*71e0*/  @!P0 NANOSLEEP.SYNCS 0x989680 ;  /* 0x009896800000895d */ /* 0x004fea0003900000 */
[----:B------:R-:W2:Y:S02]  /*71f0*/  @!P0 SYNCS.PHASECHK.TRANS64 P0, [R2+URZ+0x440], R0 ;  /* 0x00044000020085a7 */ /* 0x000ea400080010ff */
[----:B--2---:R-:W-:Y:S05]  /*7200*/  @!P0 BRA `(.L_x_113) ;  /* 0xfffffffc00f08947 */ /* 0x004fea000383ffff */
[----:B------:R-:W-:Y:S05]  /*7210*/  BRA `(.L_x_114) ;  /* 0xffffffc800347947 */ /* 0x000fea000383ffff */
.L_x_64:
[----:B------:R-:W-:Y:S07]  /*7220*/  MOV R0, UR7 ;  /* 0x0000000700007c02 */ /* 0x000fee0008000f00 */
.L_x_115:
[----:B-1----:R1:W2:Y:S02]  /*7230*/  SYNCS.PHASECHK.TRANS64.TRYWAIT P0, [R0+URZ], R2 ;  /* 0x00000002000075a7 */ /* 0x0022a400080011ff */
[----:B--2---:R-:W-:Y:S05]  /*7240*/  @!P0 NANOSLEEP.SYNCS 0x989680 ;  /* 0x009896800000895d */ /* 0x004fea0003900000 */
[----:B------:R-:W2:Y:S02]  /*7250*/  @!P0 SYNCS.PHASECHK.TRANS64 P0, [R0+URZ], R2 ;  /* 0x00000002000085a7 */ /* 0x000ea400080010ff */
[----:B--2---:R-:W-:Y:S05]  /*7260*/  @!P0 BRA `(.L_x_115) ;  /* 0xfffffffc00f08947 */ /* 0x004fea000383ffff */
[----:B------:R-:W-:Y:S05]  /*7270*/  BRA `(.L_x_63) ;  /* 0xffffffc800687947 */ /* 0x000fea000383ffff */
.L_x_67:
[----:B------:R-:W-:-:S07]  /*7280*/  MOV R0, UR4 ;  /* 0x0000000400007c02 */ /* 0x000fce0008000f00 */
.L_x_116:
[----:B--2---:R2:W4:Y:S02]  /*7290*/  SYNCS.PHASECHK.TRANS64.TRYWAIT P0, [R0+URZ], R2 ;  /* 0x00000002000075a7 */ /* 0x00452400080011ff */
[----:B----4-:R-:W-:Y:S05]  /*72a0*/  @!P0 NANOSLEEP.SYNCS 0x989680 ;  /* 0x009896800000895d */ /* 0x010fea0003900000 */
[----:B------:R-:W4:Y:S02]  /*72b0*/  @!P0 SYNCS.PHASECHK.TRANS64 P0, [R0+URZ], R2 ;  /* 0x00000002000085a7 */ /* 0x000f2400080010ff */
[----:B----4-:R-:W-:Y:S05]  /*72c0*/  @!P0 BRA `(.L_x_116) ;  /* 0xfffffffc00f08947 */ /* 0x010fea000383ffff */
[----:B------:R-:W-:Y:S05]  /*72d0*/  BRA `(.L_x_117) ;  /* 0xffffffcc00087947 */ /* 0x000fea000383ffff */
.L_x_68:
[----:B------:R-:W-:-:S07]  /*72e0*/  MOV R0, UR5 ;  /* 0x0000000500007c02 */ /* 0x000fce0008000f00 */
.L_x_118:
[----:B-1----:R1:W2:Y:S02]  /*72f0*/  SYNCS.PHASECHK.TRANS64.TRYWAIT P0, [R0+URZ], R3 ;  /* 0x00000003000075a7 */ /* 0x0022a400080011ff */
[----:B--2---:R-:W-:Y:S05]  /*7300*/  @!P0 NANOSLEEP.SYNCS 0x989680 ;  /* 0x009896800000895d */ /* 0x004fea0003900000 */
[----:B------:R-:W2:Y:S02]  /*7310*/  @!P0 SYNCS.PHASECHK.TRANS64 P0, [R0+URZ], R3 ;  /* 0x00000003000085a7 */ /* 0x000ea400080010ff */
[----:B--2---:R-:W-:Y:S05]  /*7320*/  @!P0 BRA `(.L_x_118) ;  /* 0xfffffffc00f08947 */ /* 0x004fea000383ffff */
[----:B------:R-:W-:Y:S05]  /*7330*/  BRA `(.L_x_119) ;  /* 0xffffffcc00147947 */ /* 0x000fea000383ffff */
.L_x_69:
[----:B------:R-:W-:-:S07]  /*7340*/  MOV R0, UR5 ;  /* 0x0000000500007c02 */ /* 0x000fce0008000f00 */
.L_x_120:
[----:B-1----:R1:W2:Y:S02]  /*7350*/  SYNCS.PHASECHK.TRANS64.TRYWAIT P0, [R0+URZ], R3 ;  /* 0x00000003000075a7 */ /* 0x0022a400080011ff */
[----:B--2---:R-:W-:Y:S05]  /*7360*/  @!P0 NANOSLEEP.SYNCS 0x989680 ;  /* 0x009896800000895d */ /* 0x004fea0003900000 */
[----:B------:R-:W2:Y:S02]  /*7370*/  @!P0 SYNCS.PHASECHK.TRANS64 P0, [R0+URZ], R3 ;  /* 0x00000003000085a7 */ /* 0x000ea400080010ff */
[----:B--2---:R-:W-:Y:S05]  /*7380*/  @!P0 BRA `(.L_x_120) ;  /* 0xfffffffc00f08947 */ /* 0x004fea000383ffff */
[----:B------:R-:W-:Y:S05]  /*7390*/  BRA `(.L_x_121) ;  /* 0xffffffcc00207947 */ /* 0x000fea000383ffff */
.L_x_70:
[----:B-1----:R-:W-:-:S07]  /*73a0*/  MOV R0, UR4 ;  /* 0x0000000400007c02 */ /* 0x002fce0008000f00 */
.L_x_122:
[----:B-1----:R1:W2:Y:S02]  /*73b0*/  SYNCS.PHASECHK.TRANS64.TRYWAIT P0, [R0+URZ], R2 ;  /* 0x00000002000075a7 */ /* 0x0022a400080011ff */
[----:B--2---:R-:W-:Y:S05]  /*73c0*/  @!P0 NANOSLEEP.SYNCS 0x989680 ;  /* 0x009896800000895d */ /* 0x004fea0003900000 */
[----:B------:R-:W2:Y:S02]  /*73d0*/  @!P0 SYNCS.PHASECHK.TRANS64 P0, [R0+URZ], R2 ;  /* 0x00000002000085a7 */ /* 0x000ea400080010ff */
[----:B--2---:R-:W-:Y:S05]  /*73e0*/  @!P0 BRA `(.L_x_122) ;  /* 0xfffffffc00f08947 */ /* 0x004fea000383ffff */
[----:B------:R-:W-:Y:S05]  /*73f0*/  BRA `(.L_x_123) ;  /* 0xffffffcc002c7947 */ /* 0x000fea000383ffff */
.L_x_75:
[----:B-1----:R1:W3:Y:S02]  /*7400*/  SYNCS.PHASECHK.TRANS64.TRYWAIT P0, [R3+URZ+0x400], R0 ;  /* 0x00040000030075a7 */ /* 0x0022e400080011ff */
[----:B---3--:R-:W-:Y:S05]  /*7410*/  @!P0 NANOSLEEP.SYNCS 0x989680 ;  /* 0x009896800000895d */ /* 0x008fea0003900000 */
[----:B------:R-:W3:Y:S02]  /*7420*/  @!P0 SYNCS.PHASECHK.TRANS64 P0, [R3+URZ+0x400], R0 ;  /* 0x00040000030085a7 */ /* 0x000ee400080010ff */
[----:B---3--:R-:W-:Y:S05]  /*7430*/  @!P0 BRA `(.L_x_75) ;  /* 0xfffffffc00f08947 */ /* 0x008fea000383ffff */
[----:B------:R-:W-:Y:S05]  /*7440*/  BRA `(.L_x_124) ;  /* 0xffffffd000587947 */ /* 0x000fea000383ffff */
.L_x_78:
[----:B-1----:R-:W-:Y:S07]  /*7450*/  MOV R0, UR21 ;  /* 0x0000001500007c02 */ /* 0x002fee0008000f00 */
.L_x_125:
[----:B-1----:R1:W3:Y:S02]  /*7460*/  SYNCS.PHASECHK.TRANS64.TRYWAIT P1, [R0+URZ+0x3f8], R3 ;  /* 0x0003f803000075a7 */ /* 0x0022e400080211ff */
[----:B---3--:R-:W-:Y:S05]  /*7470*/  @!P1 NANOSLEEP.SYNCS 0x989680 ;  /* 0x009896800000995d */ /* 0x008fea0003900000 */
[----:B------:R-:W3:Y:S02]  /*7480*/  @!P1 SYNCS.PHASECHK.TRANS64 P1, [R0+URZ+0x3f8], R3 ;  /* 0x0003f803000095a7 */ /* 0x000ee400080210ff */
[----:B---3--:R-:W-:Y:S05]  /*7490*/  @!P1 BRA `(.L_x_125) ;  /* 0xfffffffc00f09947 */ /* 0x008fea000383ffff */
[----:B------:R-:W-:Y:S05]  /*74a0*/  BRA `(.L_x_77) ;  /* 0xffffffd400cc7947 */ /* 0x000fea000383ffff */
.L_x_81:
[----:B-1----:R-:W-:Y:S07]  /*74b0*/  MOV R0, UR21 ;  /* 0x0000001500007c02 */ /* 0x002fee0008000f00 */
.L_x_126:
[----:B-1----:R1:W3:Y:S02]  /*74c0*/  SYNCS.PHASECHK.TRANS64.TRYWAIT P0, [R0+URZ+0x3e8], R2 ;  /* 0x0003e802000075a7 */ /* 0x0022e400080011ff */
[----:B---3--:R-:W-:Y:S05]  /*74d0*/  @!P0 NANOSLEEP.SYNCS 0x989680 ;  /* 0x009896800000895d */ /* 0x008fea0003900000 */
[----:B------:R-:W3:Y:S02]  /*74e0*/  @!P0 SYNCS.PHASECHK.TRANS64 P0, [R0+URZ+0x3e8], R2 ;  /* 0x0003e802000085a7 */ /* 0x000ee400080010ff */
[----:B---3--:R-:W-:Y:S05]  /*74f0*/  @!P0 BRA `(.L_x_126) ;  /* 0xfffffffc00f08947 */ /* 0x008fea000383ffff */
[----:B------:R-:W-:Y:S05]  /*7500*/  BRA `(.L_x_127) ;  /* 0xffffffd800207947 */ /* 0x000fea000383ffff */
.L_x_84:
[----:B-1----:R1:W2:Y:S02]  /*7510*/  SYNCS.PHASECHK.TRANS64.TRYWAIT P0, [R8+URZ+0x400], R0 ;  /* 0x00040000080075a7 */ /* 0x0022a400080011ff */
[----:B--2---:R-:W-:Y:S05]  /*7520*/  @!P0 NANOSLEEP.SYNCS 0x989680 ;  /* 0x009896800000895d */ /* 0x004fea0003900000 */
[----:B------:R-:W2:Y:S02]  /*7530*/  @!P0 SYNCS.PHASECHK.TRANS64 P0, [R8+URZ+0x400], R0 ;  /* 0x00040000080085a7 */ /* 0x000ea400080010ff */
[----:B--2---:R-:W-:Y:S05]  /*7540*/  @!P0 BRA `(.L_x_84) ;  /* 0xfffffffc00f08947 */ /* 0x004fea000383ffff */
[----:B------:R-:W-:Y:S05]  /*7550*/  BRA `(.L_x_128) ;  /* 0xffffffdc00707947 */ /* 0x000fea000383ffff */
.L_x_90:
[----:B------:R-:W-:Y:S07]  /*7560*/  MOV R0, UR46 ;  /* 0x0000002e00007c02 */ /* 0x000fee0008000f00 */
.L_x_129:
[----:B-1----:R1:W2:Y:S02]  /*7570*/  SYNCS.PHASECHK.TRANS64.TRYWAIT P2, [R0+URZ+0x3e0], R4 ;  /* 0x0003e004000075a7 */ /* 0x0022a400080411ff */
[----:B--2---:R-:W-:Y:S05]  /*7580*/  @!P2 NANOSLEEP.SYNCS 0x989680 ;  /* 0x009896800000a95d */ /* 0x004fea0003900000 */
[----:B------:R-:W2:Y:S02]  /*7590*/  @!P2 SYNCS.PHASECHK.TRANS64 P2, [R0+URZ+0x3e0], R4 ;  /* 0x0003e0040000a5a7 */ /* 0x000ea400080410ff */
[----:B--2---:R-:W-:Y:S05]  /*75a0*/  @!P2 BRA `(.L_x_129) ;  /* 0xfffffffc00f0a947 */ /* 0x004fea000383ffff */
[----:B------:R-:W-:Y:S05]  /*75b0*/  BRA `(.L_x_89) ;  /* 0xffffffe400f07947 */ /* 0x000fea000383ffff */
.L_x_92:
[----:B-1----:R-:W-:Y:S07]  /*75c0*/  MOV R0, UR47 ;  /* 0x0000002f00007c02 */ /* 0x002fee0008000f00 */
.L_x_130:
[----:B-1----:R1:W4:Y:S02]  /*75d0*/  SYNCS.PHASECHK.TRANS64.TRYWAIT P0, [R0+URZ+0x420], R3 ;  /* 0x00042003000075a7 */ /* 0x00232400080011ff */
[----:B----4-:R-:W-:Y:S05]  /*75e0*/  @!P0 NANOSLEEP.SYNCS 0x989680 ;  /* 0x009896800000895d */ /* 0x010fea0003900000 */
[----:B------:R-:W4:Y:S02]  /*75f0*/  @!P0 SYNCS.PHASECHK.TRANS64 P0, [R0+URZ+0x420], R3 ;  /* 0x00042003000085a7 */ /* 0x000f2400080010ff */
[----:B----4-:R-:W-:Y:S05]  /*7600*/  @!P0 BRA `(.L_x_130) ;  /* 0xfffffffc00f08947 */ /* 0x010fea000383ffff */
[----:B------:R-:W-:Y:S05]  /*7610*/  BRA `(.L_x_91) ;  /* 0xffffffe800547947 */ /* 0x000fea000383ffff */
        .weak           $__internal_0_$__cuda_sm10x_tcgen05_guardrail_trap_col_being_dealloced_not_returned_by_alloc
        .type           $__internal_0_$__cuda_sm10x_tcgen05_guardrail_trap_col_being_dealloced_not_returned_by_alloc,@function
        .size           $__internal_0_$__cuda_sm10x_tcgen05_guardrail_trap_col_being_dealloced_not_returned_by_alloc,($__internal_1_$__cuda_sm10x_tcgen05_guardrail_trap_phase_invalid_during_alloc - $__internal_0_$__cuda_sm10x_tcgen05_guardrail_trap_col_being_dealloced_not_returned_by_alloc)
$__internal_0_$__cuda_sm10x_tcgen05_guardrail_trap_col_being_dealloced_not_returned_by_alloc:
[----:B------:R-:W-:Y:S05]  /*7620*/  BPT.TRAP 0x1 ;  /* 0x000000040000795c */ /* 0x000fea0000300000 */
[----:B------:R-:W-:-:S04]  /*7630*/  HFMA2 R3, -RZ, RZ, 0, 0 ;  /* 0x00000000ff037431 */ /* 0x000fc800000001ff */
[----:B------:R-:W-:Y:S05]  /*7640*/  RET.REL.NODEC R2 `(_ZN7cutlass13device_kernelINS_4gemm6kernel13GemmUniversalIN4cute5tupleIJiiiiEEENS1_10collective13CollectiveMmaINS1_35MainloopSm100TmaUmmaWarpSpecializedILi62ELi2ELi4ENS5_IJNS4_1CILi2EEENSA_ILi1EEESC_EEEEENS5_IJNSA_ILi64EEENSA_ILi48EEENSA_ILi32EEEEEENS_12float_e4m3_tENS5_IJlSC_lEEESJ_SK_NS4_8TiledMMAINS4_8MMA_AtomIJNS4_10MMA_TraitsINS4_19SM100_MMA_F8F6F4_SSEJSJ_SJ_fSF_SG_NS4_17integral_constantINS4_4UMMA5MajorELSR_0EEESS_NSP_INSQ_7ScaleInELST_0EEESU_EEEEEENS4_6LayoutINS5_IJSC_SC_SC_EEENS5_IJNSA_ILi0EEESZ_SZ_EEEEENS5_IJNS4_10UnderscoreES12_S12_EEEEENS4_13SM90_TMA_LOADENS4_14ComposedLayoutINS4_7SwizzleILi1ELi4ELi3EEENS4_18smem_ptr_flag_bitsILi8EEENSX_INS5_IJNSA_ILi8EEESH_EEENS5_IJSH_SC_EEEEEEEvNS4_8identityENS4_23SM90_TMA_LOAD_MULTICASTES1F_vS1G_EENS_8epilogue10collective18CollectiveEpilogueINS1J_23Sm100TmaWarpSpecializedILi1ELi1ELi24ELb0ELb0EEEJSI_NS5_IJNSX_ISF_SC_EENSX_ISG_SC_EEEEESJ_SK_SJ_SK_NS1J_6fusion15FusionCallbacksIS1N_NS1R_17LinearCombinationISJ_fSJ_fLNS_15FloatRoundStyleE2EEESI_S1Q_JEEENS4_5SM1004TMEM4LOAD25SM100_TMEM_LOAD_16dp32b8xES15_NS16_INS17_ILi0ELi4ELi3EEES1A_NSX_INS5_IJS1B_NSA_ILi16EEEEEENS5_IJS22_SC_EEEEEEENS4_39AutoVectorizingCopyWithAssumedAlignmentILi128EEENS4_14SM90_TMA_STOREES26_S28_S28_EEEvvEEEEvNT_6ParamsE) ;  /* 0xffffff88026c7950 */ /* 0x000fea0003c3ffff */
        .weak           $__internal_1_$__cuda_sm10x_tcgen05_guardrail_trap_phase_invalid_during_alloc
        .type           $__internal_1_$__cuda_sm10x_tcgen05_guardrail_trap_phase_invalid_during_alloc,@function
        .size           $__internal_1_$__cuda_sm10x_tcgen05_guardrail_trap_phase_invalid_during_alloc,($__internal_2_$__cuda_sm10x_tcgen05_guardrail_trap_unallocated_columns_being_dealloced - $__internal_1_$__cuda_sm10x_tcgen05_guardrail_trap_phase_invalid_during_alloc)
$__internal_1_$__cuda_sm10x_tcgen05_guardrail_trap_phase_invalid_during_alloc:
[----:B------:R-:W-:Y:S05]  /*7650*/  BPT.TRAP 0x1 ;  /* 0x000000040000795c */ /* 0x000fea0000300000 */
[----:B------:R-:W-:-:S04]  /*7660*/  MOV R5, 0x0 ;  /* 0x0000000000057802 */ /* 0x000fc80000000f00 */
[----:B------:R-:W-:Y:S05]  /*7670*/  RET.REL.NODEC R4 `(_ZN7cutlass13device_kernelINS_4gemm6kernel13GemmUniversalIN4cute5tupleIJiiiiEEENS1_10collective13CollectiveMmaINS1_35MainloopSm100TmaUmmaWarpSpecializedILi62ELi2ELi4ENS5_IJNS4_1CILi2EEENSA_ILi1EEESC_EEEEENS5_IJNSA_ILi64EEENSA_ILi48EEENSA_ILi32EEEEEENS_12float_e4m3_tENS5_IJlSC_lEEESJ_SK_NS4_8TiledMMAINS4_8MMA_AtomIJNS4_10MMA_TraitsINS4_19SM100_MMA_F8F6F4_SSEJSJ_SJ_fSF_SG_NS4_17integral_constantINS4_4UMMA5MajorELSR_0EEESS_NSP_INSQ_7ScaleInELST_0EEESU_EEEEEENS4_6LayoutINS5_IJSC_SC_SC_EEENS5_IJNSA_ILi0EEESZ_SZ_EEEEENS5_IJNS4_10UnderscoreES12_S12_EEEEENS4_13SM90_TMA_LOADENS4_14ComposedLayoutINS4_7SwizzleILi1ELi4ELi3EEENS4_18smem_ptr_flag_bitsILi8EEENSX_INS5_IJNSA_ILi8EEESH_EEENS5_IJSH_SC_EEEEEEEvNS4_8identityENS4_23SM90_TMA_LOAD_MULTICASTES1F_vS1G_EENS_8epilogue10collective18CollectiveEpilogueINS1J_23Sm100TmaWarpSpecializedILi1ELi1ELi24ELb0ELb0EEEJSI_NS5_IJNSX_ISF_SC_EENSX_ISG_SC_EEEEESJ_SK_SJ_SK_NS1J_6fusion15FusionCallbacksIS1N_NS1R_17LinearCombinationISJ_fSJ_fLNS_15FloatRoundStyleE2EEESI_S1Q_JEEENS4_5SM1004TMEM4LOAD25SM100_TMEM_LOAD_16dp32b8xES15_NS16_INS17_ILi0ELi4ELi3EEES1A_NSX_INS5_IJS1B_NSA_ILi16EEEEEENS5_IJS22_SC_EEEEEEENS4_39AutoVectorizingCopyWithAssumedAlignmentILi128EEENS4_14SM90_TMA_STOREES26_S28_S28_EEEvvEEEEvNT_6ParamsE) ;  /* 0xffffff8804607950 */ /* 0x000fea0003c3ffff */
        .weak           $__internal_2_$__cuda_sm10x_tcgen05_guardrail_trap_unallocated_columns_being_dealloced
        .type           $__internal_2_$__cuda_sm10x_tcgen05_guardrail_trap_unallocated_columns_being_dealloced,@function
        .size           $__internal_2_$__cuda_sm10x_tcgen05_guardrail_trap_unallocated_columns_being_dealloced,(.L_x_132 - $__internal_2_$__cuda_sm10x_tcgen05_guardrail_trap_unallocated_columns_being_dealloced)
$__internal_2_$__cuda_sm10x_tcgen05_guardrail_trap_unallocated_columns_being_dealloced:
[----:B------:R-:W-:Y:S05]  /*7680*/  BPT.TRAP 0x1 ;  /* 0x000000040000795c */ /* 0x000fea0000300000 */
[----:B------:R-:W-:-:S04]  /*7690*/  HFMA2 R3, -RZ, RZ, 0, 0 ;  /* 0x00000000ff037431 */ /* 0x000fc800000001ff */
[----:B------:R-:W-:Y:S05]  /*76a0*/  RET.REL.NODEC R2 `(_ZN7cutlass13device_kernelINS_4gemm6kernel13GemmUniversalIN4cute5tupleIJiiiiEEENS1_10collective13CollectiveMmaINS1_35MainloopSm100TmaUmmaWarpSpecializedILi62ELi2ELi4ENS5_IJNS4_1CILi2EEENSA_ILi1EEESC_EEEEENS5_IJNSA_ILi64EEENSA_ILi48EEENSA_ILi32EEEEEENS_12float_e4m3_tENS5_IJlSC_lEEESJ_SK_NS4_8TiledMMAINS4_8MMA_AtomIJNS4_10MMA_TraitsINS4_19SM100_MMA_F8F6F4_SSEJSJ_SJ_fSF_SG_NS4_17integral_constantINS4_4UMMA5MajorELSR_0EEESS_NSP_INSQ_7ScaleInELST_0EEESU_EEEEEENS4_6LayoutINS5_IJSC_SC_SC_EEENS5_IJNSA_ILi0EEESZ_SZ_EEEEENS5_IJNS4_10UnderscoreES12_S12_EEEEENS4_13SM90_TMA_LOADENS4_14ComposedLayoutINS4_7SwizzleILi1ELi4ELi3EEENS4_18smem_ptr_flag_bitsILi8EEENSX_INS5_IJNSA_ILi8EEESH_EEENS5_IJSH_SC_EEEEEEEvNS4_8identityENS4_23SM90_TMA_LOAD_MULTICASTES1F_vS1G_EENS_8epilogue10collective18CollectiveEpilogueINS1J_23Sm100TmaWarpSpecializedILi1ELi1ELi24ELb0ELb0EEEJSI_NS5_IJNSX_ISF_SC_EENSX_ISG_SC_EEEEESJ_SK_SJ_SK_NS1J_6fusion15FusionCallbacksIS1N_NS1R_17LinearCombinationISJ_fSJ_fLNS_15FloatRoundStyleE2EEESI_S1Q_JEEENS4_5SM1004TMEM4LOAD25SM100_TMEM_LOAD_16dp32b8xES15_NS16_INS17_ILi0ELi4ELi3EEES1A_NSX_INS5_IJS1B_NSA_ILi16EEEEEENS5_IJS22_SC_EEEEEEENS4_39AutoVectorizingCopyWithAssumedAlignmentILi128EEENS4_14SM90_TMA_STOREES26_S28_S28_EEEvvEEEEvNT_6ParamsE) ;  /* 0xffffff8802547950 */ /* 0x000fea0003c3ffff */
.L_x_131:
[----:B------:R-:W-:-:S00]  /*76b0*/  BRA `(.L_x_131) ;  /* 0xfffffffc00fc7947 */ /* 0x000fc0000383ffff */
[----:B------:R-:W-:-:S00]  /*76c0*/  NOP ;  /* 0x0000000000007918 */ /* 0x000fc00000000000 */
        /* <DEDUP_REMOVED lines=11> */
.L_x_132:


//--------------------- .nv.global.init           --------------------------
	.section	.nv.global.init,"aw",@progbits
.nv.global.init:
	.type		$str$26,@object
	.size		$str$26,($str$25 - $str$26)
$str$26:
        /*0000*/ 	.byte	0x2f, 0x74, 0x6d, 0x70, 0x2f, 0x63, 0x75, 0x74, 0x6c, 0x61, 0x73, 0x73, 0x5f, 0x73, 0x77, 0x65
        /*0010*/ 	.byte	0x65, 0x70, 0x5f, 0x73, 0x72, 0x63, 0x2f, 0x69, 0x6e, 0x63, 0x6c, 0x75, 0x64, 0x65, 0x2f, 0x63
        /*0020*/ 	.byte	0x75, 0x74, 0x65, 0x2f, 0x61, 0x74, 0x6f, 0x6d, 0x2f, 0x63, 0x6f, 0x70, 0x79, 0x5f, 0x74, 0x72
        /*0030*/ 	.byte	0x61, 0x69, 0x74, 0x73, 0x5f, 0x73, 0x6d, 0x31, 0x30, 0x30, 0x2e, 0x68, 0x70, 0x70, 0x00
	.type		$str$25,@object
	.size		$str$25,(__unnamed_1 - $str$25)
$str$25:
        /*003f*/ 	.byte	0x28, 0x28, 0x75, 0x69, 0x6e, 0x74, 0x33, 0x32, 0x5f, 0x74, 0x28, 0x74, 0x68, 0x72, 0x65, 0x61
        /*004f*/ 	.byte	0x64, 0x49, 0x64, 0x78, 0x2e, 0x78, 0x29, 0x20, 0x2f, 0x20, 0x33, 0x32, 0x29, 0x20, 0x25, 0x20
        /*005f*/ 	.byte	0x34, 0x29, 0x20, 0x3d, 0x3d, 0x20, 0x28, 0x28, 0x28, 0x74, 0x6d, 0x65, 0x6d, 0x5f, 0x61, 0x64
        /*006f*/ 	.byte	0x64, 0x72, 0x20, 0x3e, 0x3e, 0x20, 0x31, 0x36, 0x29, 0x20, 0x2f, 0x20, 0x33, 0x32, 0x29, 0x20
        /*007f*/ 	.byte	0x25, 0x20, 0x34, 0x29, 0x00
	.type		__unnamed_1,@object
	.size		__unnamed_1,(.L_1 - __unnamed_1)
__unnamed_1:
        /*0084*/ 	.byte	0x63, 0x6f, 0x6e, 0x73, 0x74, 0x65, 0x78, 0x70, 0x72, 0x20, 0x76, 0x6f, 0x69, 0x64, 0x20, 0x63
        /* <DEDUP_REMOVED lines=36> */
        /*02d4*/ 	.byte	0x3c, 0x30, 0x3e, 0x3e, 0x3e, 0x3e, 0x5d, 0x00
.L_1:


//--------------------- .nv.shared._ZN7cutlass13device_kernelINS_4gemm6kernel13GemmUniversalIN4cute5tupleIJiiiiEEENS1_10collective13CollectiveMmaINS1_35MainloopSm100TmaUmmaWarpSpecializedILi62ELi2ELi4ENS5_IJNS4_1CILi2EEENSA_ILi1EEESC_EEEEENS5_IJNSA_ILi64EEENSA_ILi48EEENSA_ILi32EEEEEENS_12float_e4m3_tENS5_IJlSC_lEEESJ_SK_NS4_8TiledMMAINS4_8MMA_AtomIJNS4_10MMA_TraitsINS4_19SM100_MMA_F8F6F4_SSEJSJ_SJ_fSF_SG_NS4_17integral_constantINS4_4UMMA5MajorELSR_0EEESS_NSP_INSQ_7ScaleInELST_0EEESU_EEEEEENS4_6LayoutINS5_IJSC_SC_SC_EEENS5_IJNSA_ILi0EEESZ_SZ_EEEEENS5_IJNS4_10UnderscoreES12_S12_EEEEENS4_13SM90_TMA_LOADENS4_14ComposedLayoutINS4_7SwizzleILi1ELi4ELi3EEENS4_18smem_ptr_flag_bitsILi8EEENSX_INS5_IJNSA_ILi8EEESH_EEENS5_IJSH_SC_EEEEEEEvNS4_8identityENS4_23SM90_TMA_LOAD_MULTICASTES1F_vS1G_EENS_8epilogue10collective18CollectiveEpilogueINS1J_23Sm100TmaWarpSpecializedILi1ELi1ELi24ELb0ELb0EEEJSI_NS5_IJNSX_ISF_SC_EENSX_ISG_SC_EEEEESJ_SK_SJ_SK_NS1J_6fusion15FusionCallbacksIS1N_NS1R_17LinearCombinationISJ_fSJ_fLNS_15FloatRoundStyleE2EEESI_S1Q_JEEENS4_5SM1004TMEM4LOAD25SM100_TMEM_LOAD_16dp32b8xES15_NS16_INS17_ILi0ELi4ELi3EEES1A_NSX_INS5_IJS1B_NSA_ILi16EEEEEENS5_IJS22_SC_EEEEEEENS4_39AutoVectorizingCopyWithAssumedAlignmentILi128EEENS4_14SM90_TMA_STOREES26_S28_S28_EEEvvEEEEvNT_6ParamsE --------------------------
	.section	.nv.shared._ZN7cutlass13device_kernelINS_4gemm6kernel13GemmUniversalIN4cute5tupleIJiiiiEEENS1_10collective13CollectiveMmaINS1_35MainloopSm100TmaUmmaWarpSpecializedILi62ELi2ELi4ENS5_IJNS4_1CILi2EEENSA_ILi1EEESC_EEEEENS5_IJNSA_ILi64EEENSA_ILi48EEENSA_ILi32EEEEEENS_12float_e4m3_tENS5_IJlSC_lEEESJ_SK_NS4_8TiledMMAINS4_8MMA_AtomIJNS4_10MMA_TraitsINS4_19SM100_MMA_F8F6F4_SSEJSJ_SJ_fSF_SG_NS4_17integral_constantINS4_4UMMA5MajorELSR_0EEESS_NSP_INSQ_7ScaleInELST_0EEESU_EEEEEENS4_6LayoutINS5_IJSC_SC_SC_EEENS5_IJNSA_ILi0EEESZ_SZ_EEEEENS5_IJNS4_10UnderscoreES12_S12_EEEEENS4_13SM90_TMA_LOADENS4_14ComposedLayoutINS4_7SwizzleILi1ELi4ELi3EEENS4_18smem_ptr_flag_bitsILi8EEENSX_INS5_IJNSA_ILi8EEESH_EEENS5_IJSH_SC_EEEEEEEvNS4_8identityENS4_23SM90_TMA_LOAD_MULTICASTES1F_vS1G_EENS_8epilogue10collective18CollectiveEpilogueINS1J_23Sm100TmaWarpSpecializedILi1ELi1ELi24ELb0ELb0EEEJSI_NS5_IJNSX_ISF_SC_EENSX_ISG_SC_EEEEESJ_SK_SJ_SK_NS1J_6fusion15FusionCallbacksIS1N_NS1R_17LinearCombinationISJ_fSJ_fLNS_15FloatRoundStyleE2EEESI_S1Q_JEEENS4_5SM1004TMEM4LOAD25SM100_TMEM_LOAD_16dp32b8xES15_NS16_INS17_ILi0ELi4ELi3EEES1A_NSX_INS5_IJS1B_NSA_ILi16EEEEEENS5_IJS22_SC_EEEEEEENS4_39AutoVectorizingCopyWithAssumedAlignmentILi128EEENS4_14SM90_TMA_STOREES26_S28_S28_EEEvvEEEEvNT_6ParamsE,"aw",@nobits
	.sectionflags	@""
	.align	16
	.zero		1024


//--------------------- .nv.shared.reserved.0     --------------------------
	.section	.nv.shared.reserved.0,"aw",@nobits
	.weak		__nv_reservedSMEM_offset_0_alias
	.size		__nv_reservedSMEM_offset_0_alias, 0, 64
	.other		__nv_reservedSMEM_offset_0_alias,@"STO_CUDA_RESERVED_SHARED STV_DEFAULT"
__nv_reservedSMEM_offset_0_alias:
	.zero		0
.nv.shared.reserved.0:
	.zero		64
	.weak		__nv_reservedSMEM_tcgen05_partition
	.type		__nv_reservedSMEM_tcgen05_partition,@object
	.size		__nv_reservedSMEM_tcgen05_partition,(.L_0 - __nv_reservedSMEM_tcgen05_partition)
__nv_reservedSMEM_tcgen05_partition:
	.zero		32
.L_0:


//--------------------- .nv.global                --------------------------
	.section	.nv.global,"aw",@nobits
.nv.global:
	.type		_ZN40_INTERNAL_eaadf5c1_4_k_cu_a837f3ed_233664cute1_E,@object
	.size		_ZN40_INTERNAL_eaadf5c1_4_k_cu_a837f3ed_233664cute1_E,(_ZN40_INTERNAL_eaadf5c1_4_k_cu_a837f3ed_233664cuda3std3__45__cpo6cbeginE - _ZN40_INTERNAL_eaadf5c1_4_k_cu_a837f3ed_233664cute1_E)
_ZN40_INTERNAL_eaadf5c1_4_k_cu_a837f3ed_233664cute1_E:
	.zero		1
	.type		_ZN40_INTERNAL_eaadf5c1_4_k_cu_a837f3ed_233664cuda3std3__45__cpo6cbeginE,@object
	.size		_ZN40_INTERNAL_eaadf5c1_4_k_cu_a837f3ed_233664cuda3std3__45__cpo6cbeginE,(_ZN40_INTERNAL_eaadf5c1_4_k_cu_a837f3ed_233664cuda3std3__48in_placeE - _ZN40_INTERNAL_eaadf5c1_4_k_cu_a837f3ed_233664cuda3std3__45__cpo6cbeginE)
_ZN40_INTERNAL_eaadf5c1_4_k_cu_a837f3ed_233664cuda3std3__45__cpo6cbeginE:
	.zero		1
	.type		_ZN40_INTERNAL_eaadf5c1_4_k_cu_a837f3ed_233664cuda3std3__48in_placeE,@object
	.size		_ZN40_INTERNAL_eaadf5c1_4_k_cu_a837f3ed_233664cuda3std3__48in_placeE,(_ZN40_INTERNAL_eaadf5c1_4_k_cu_a837f3ed_233664cuda3std6ranges3__45__cpo9iter_moveE - _ZN40_INTERNAL_eaadf5c1_4_k_cu_a837f3ed_233664cuda3std3__48in_placeE)
_ZN40_INTERNAL_eaadf5c1_4_k_cu_a837f3ed_233664cuda3std3__48in_placeE:
	.zero		1
	.type		_ZN40_INTERNAL_eaadf5c1_4_k_cu_a837f3ed_233664cuda3std6ranges3__45__cpo9iter_moveE,@object
	.size		_ZN40_INTERNAL_eaadf5c1_4_k_cu_a837f3ed_233664cuda3std6ranges3__45__cpo9iter_moveE,(_ZN40_INTERNAL_eaadf5c1_4_k_cu_a837f3ed_233664cuda3std3__45__cpo5beginE - _ZN40_INTERNAL_eaadf5c1_4_k_cu_a837f3ed_233664cuda3std6ranges3__45__cpo9iter_moveE)
_ZN40_INTERNAL_eaadf5c1_4_k_cu_a837f3ed_233664cuda3std6ranges3__45__cpo9iter_moveE:
	.zero		1
	.type		_ZN40_INTERNAL_eaadf5c1_4_k_cu_a837f3ed_233664cuda3std3__45__cpo5beginE,@object
	.size		_ZN40_INTERNAL_eaadf5c1_4_k_cu_a837f3ed_233664cuda3std3__45__cpo5beginE,(_ZN40_INTERNAL_eaadf5c1_4_k_cu_a837f3ed_233664cuda3std3__442_GLOBAL__N__eaadf5c1_4_k_cu_a837f3ed_233666ignoreE - _ZN40_INTERNAL_eaadf5c1_4_k_cu_a837f3ed_233664cuda3std3__45__cpo5beginE)
_ZN40_INTERNAL_eaadf5c1_4_k_cu_a837f3ed_233664cuda3std3__45__cpo5beginE:
	.zero		1
	.type		_ZN40_INTERNAL_eaadf5c1_4_k_cu_a837f3ed_233664cuda3std3__442_GLOBAL__N__eaadf5c1_4_k_cu_a837f3ed_233666ignoreE,@object
	.size		_ZN40_INTERNAL_eaadf5c1_4_k_cu_a837f3ed_233664cuda3std3__442_GLOBAL__N__eaadf5c1_4_k_cu_a837f3ed_233666ignoreE,(_ZN40_INTERNAL_eaadf5c1_4_k_cu_a837f3ed_233664cute7productE - _ZN40_INTERNAL_eaadf5c1_4_k_cu_a837f3ed_233664cuda3std3__442_GLOBAL__N__eaadf5c1_4_k_cu_a837f3ed_233666ignoreE)
_ZN40_INTERNAL_eaadf5c1_4_k_cu_a837f3ed_233664cuda3std3__442_GLOBAL__N__eaadf5c1_4_k_cu_a837f3ed_233666ignoreE:
	.zero		1
	.type		_ZN40_INTERNAL_eaadf5c1_4_k_cu_a837f3ed_233664cute7productE,@object
	.size		_ZN40_INTERNAL_eaadf5c1_4_k_cu_a837f3ed_233664cute7productE,(_ZN40_INTERNAL_eaadf5c1_4_k_cu_a837f3ed_233664cuda3std3__45__cpo3endE - _ZN40_INTERNAL_eaadf5c1_4_k_cu_a837f3ed_233664cute7productE)
_ZN40_INTERNAL_eaadf5c1_4_k_cu_a837f3ed_233664cute7productE:
	.zero		1
	.type		_ZN40_INTERNAL_eaadf5c1_4_k_cu_a837f3ed_233664cuda3std3__45__cpo3endE,@object
	.size		_ZN40_INTERNAL_eaadf5c1_4_k_cu_a837f3ed_233664cuda3std3__45__cpo3endE,(_ZN40_INTERNAL_eaadf5c1_4_k_cu_a837f3ed_233664cuda3std3__419piecewise_constructE - _ZN40_INTERNAL_eaadf5c1_4_k_cu_a837f3ed_233664cuda3std3__45__cpo3endE)
_ZN40_INTERNAL_eaadf5c1_4_k_cu_a837f3ed_233664cuda3std3__45__cpo3endE:
	.zero		1
	.type		_ZN40_INTERNAL_eaadf5c1_4_k_cu_a837f3ed_233664cuda3std3__419piecewise_constructE,@object
	.size		_ZN40_INTERNAL_eaadf5c1_4_k_cu_a837f3ed_233664cuda3std3__419piecewise_constructE,(_ZN40_INTERNAL_eaadf5c1_4_k_cu_a837f3ed_233664cuda3std3__45__cpo4cendE - _ZN40_INTERNAL_eaadf5c1_4_k_cu_a837f3ed_233664cuda3std3__419piecewise_constructE)
_ZN40_INTERNAL_eaadf5c1_4_k_cu_a837f3ed_233664cuda3std3__419piecewise_constructE:
	.zero		1
	.type		_ZN40_INTERNAL_eaadf5c1_4_k_cu_a837f3ed_233664cuda3std3__45__cpo4cendE,@object
	.size		_ZN40_INTERNAL_eaadf5c1_4_k_cu_a837f3ed_233664cuda3std3__45__cpo4cendE,(_ZN40_INTERNAL_eaadf5c1_4_k_cu_a837f3ed_233664cuda3std6ranges3__45__cpo4swapE - _ZN40_INTERNAL_eaadf5c1_4_k_cu_a837f3ed_233664cuda3std3__45__cpo4cendE)
_ZN40_INTERNAL_eaadf5c1_4_k_cu_a837f3ed_233664cuda3std3__45__cpo4cendE:
	.zero		1
	.type		_ZN40_INTERNAL_eaadf5c1_4_k_cu_a837f3ed_233664cuda3std6ranges3__45__cpo4swapE,@object
	.size		_ZN40_INTERNAL_eaadf5c1_4_k_cu_a837f3ed_233664cuda3std6ranges3__45__cpo4swapE,(.L_9 - _ZN40_INTERNAL_eaadf5c1_4_k_cu_a837f3ed_233664cuda3std6ranges3__45__cpo4swapE)
_ZN40_INTERNAL_eaadf5c1_4_k_cu_a837f3ed_233664cuda3std6ranges3__45__cpo4swapE:
	.zero		1
.L_9:


//--------------------- .nv.constant0._ZN7cutlass13device_kernelINS_4gemm6kernel13GemmUniversalIN4cute5tupleIJiiiiEEENS1_10collective13CollectiveMmaINS1_35MainloopSm100TmaUmmaWarpSpecializedILi62ELi2ELi4ENS5_IJNS4_1CILi2EEENSA_ILi1EEESC_EEEEENS5_IJNSA_ILi64EEENSA_ILi48EEENSA_ILi32EEEEEENS_12float_e4m3_tENS5_IJlSC_lEEESJ_SK_NS4_8TiledMMAINS4_8MMA_AtomIJNS4_10MMA_TraitsINS4_19SM100_MMA_F8F6F4_SSEJSJ_SJ_fSF_SG_NS4_17integral_constantINS4_4UMMA5MajorELSR_0EEESS_NSP_INSQ_7ScaleInELST_0EEESU_EEEEEENS4_6LayoutINS5_IJSC_SC_SC_EEENS5_IJNSA_ILi0EEESZ_SZ_EEEEENS5_IJNS4_10UnderscoreES12_S12_EEEEENS4_13SM90_TMA_LOADENS4_14ComposedLayoutINS4_7SwizzleILi1ELi4ELi3EEENS4_18smem_ptr_flag_bitsILi8EEENSX_INS5_IJNSA_ILi8EEESH_EEENS5_IJSH_SC_EEEEEEEvNS4_8identityENS4_23SM90_TMA_LOAD_MULTICASTES1F_vS1G_EENS_8epilogue10collective18CollectiveEpilogueINS1J_23Sm100TmaWarpSpecializedILi1ELi1ELi24ELb0ELb0EEEJSI_NS5_IJNSX_ISF_SC_EENSX_ISG_SC_EEEEESJ_SK_SJ_SK_NS1J_6fusion15FusionCallbacksIS1N_NS1R_17LinearCombinationISJ_fSJ_fLNS_15FloatRoundStyleE2EEESI_S1Q_JEEENS4_5SM1004TMEM4LOAD25SM100_TMEM_LOAD_16dp32b8xES15_NS16_INS17_ILi0ELi4ELi3EEES1A_NSX_INS5_IJS1B_NSA_ILi16EEEEEENS5_IJS22_SC_EEEEEEENS4_39AutoVectorizingCopyWithAssumedAlignmentILi128EEENS4_14SM90_TMA_STOREES26_S28_S28_EEEvvEEEEvNT_6ParamsE --------------------------
	.section	.nv.constant0._ZN7cutlass13device_kernelINS_4gemm6kernel13GemmUniversalIN4cute5tupleIJiiiiEEENS1_10collective13CollectiveMmaINS1_35MainloopSm100TmaUmmaWarpSpecializedILi62ELi2ELi4ENS5_IJNS4_1CILi2EEENSA_ILi1EEESC_EEEEENS5_IJNSA_ILi64EEENSA_ILi48EEENSA_ILi32EEEEEENS_12float_e4m3_tENS5_IJlSC_lEEESJ_SK_NS4_8TiledMMAINS4_8MMA_AtomIJNS4_10MMA_TraitsINS4_19SM100_MMA_F8F6F4_SSEJSJ_SJ_fSF_SG_NS4_17integral_constantINS4_4UMMA5MajorELSR_0EEESS_NSP_INSQ_7ScaleInELST_0EEESU_EEEEEENS4_6LayoutINS5_IJSC_SC_SC_EEENS5_IJNSA_ILi0EEESZ_SZ_EEEEENS5_IJNS4_10UnderscoreES12_S12_EEEEENS4_13SM90_TMA_LOADENS4_14ComposedLayoutINS4_7SwizzleILi1ELi4ELi3EEENS4_18smem_ptr_flag_bitsILi8EEENSX_INS5_IJNSA_ILi8EEESH_EEENS5_IJSH_SC_EEEEEEEvNS4_8identityENS4_23SM90_TMA_LOAD_MULTICASTES1F_vS1G_EENS_8epilogue10collective18CollectiveEpilogueINS1J_23Sm100TmaWarpSpecializedILi1ELi1ELi24ELb0ELb0EEEJSI_NS5_IJNSX_ISF_SC_EENSX_ISG_SC_EEEEESJ_SK_SJ_SK_NS1J_6fusion15FusionCallbacksIS1N_NS1R_17LinearCombinationISJ_fSJ_fLNS_15FloatRoundStyleE2EEESI_S1Q_JEEENS4_5SM1004TMEM4LOAD25SM100_TMEM_LOAD_16dp32b8xES15_NS16_INS17_ILi0ELi4ELi3EEES1A_NSX_INS5_IJS1B_NSA_ILi16EEEEEENS5_IJS22_SC_EEEEEEENS4_39AutoVectorizingCopyWithAssumedAlignmentILi128EEENS4_14SM90_TMA_STOREES26_S28_S28_EEEvvEEEEvNT_6ParamsE,"a",@progbits
	.sectionflags	@""
	.align	4
.nv.constant0._ZN7cutlass13device_kernelINS_4gemm6kernel13GemmUniversalIN4cute5tupleIJiiiiEEENS1_10collective13CollectiveMmaINS1_35MainloopSm100TmaUmmaWarpSpecializedILi62ELi2ELi4ENS5_IJNS4_1CILi2EEENSA_ILi1EEESC_EEEEENS5_IJNSA_ILi64EEENSA_ILi48EEENSA_ILi32EEEEEENS_12float_e4m3_tENS5_IJlSC_lEEESJ_SK_NS4_8TiledMMAINS4_8MMA_AtomIJNS4_10MMA_TraitsINS4_19SM100_MMA_F8F6F4_SSEJSJ_SJ_fSF_SG_NS4_17integral_constantINS4_4UMMA5MajorELSR_0EEESS_NSP_INSQ_7ScaleInELST_0EEESU_EEEEEENS4_6LayoutINS5_IJSC_SC_SC_EEENS5_IJNSA_ILi0EEESZ_SZ_EEEEENS5_IJNS4_10UnderscoreES12_S12_EEEEENS4_13SM90_TMA_LOADENS4_14ComposedLayoutINS4_7SwizzleILi1ELi4ELi3EEENS4_18smem_ptr_flag_bitsILi8EEENSX_INS5_IJNSA_ILi8EEESH_EEENS5_IJSH_SC_EEEEEEEvNS4_8identityENS4_23SM90_TMA_LOAD_MULTICASTES1F_vS1G_EENS_8epilogue10collective18CollectiveEpilogueINS1J_23Sm100TmaWarpSpecializedILi1ELi1ELi24ELb0ELb0EEEJSI_NS5_IJNSX_ISF_SC_EENSX_ISG_SC_EEEEESJ_SK_SJ_SK_NS1J_6fusion15FusionCallbacksIS1N_NS1R_17LinearCombinationISJ_fSJ_fLNS_15FloatRoundStyleE2EEESI_S1Q_JEEENS4_5SM1004TMEM4LOAD25SM100_TMEM_LOAD_16dp32b8xES15_NS16_INS17_ILi0ELi4ELi3EEES1A_NSX_INS5_IJS1B_NSA_ILi16EEEEEENS5_IJS22_SC_EEEEEEENS4_39AutoVectorizingCopyWithAssumedAlignmentILi128EEENS4_14SM90_TMA_STOREES26_S28_S28_EEEvvEEEEvNT_6ParamsE:
	.zero		2944


//--------------------- SYMBOLS --------------------------

	.type		.nv.reservedSmem.offset0,@object
	.size		.nv.reservedSmem.offset0,0x4
	.type		.nv.reservedSmem.cap,@object
	.size		.nv.reservedSmem.cap,0x4
	.type		__assertfail,@function
